	.target	sm_90a

	.elftype	@"ET_EXEC"


//--------------------- .note.nv.tkinfo           --------------------------
	.section	.note.nv.tkinfo,"",@"SHT_NOTE"
	.sectionflags	@"SHF_NOTE_NV_TKINFO"
	.tkinfo
        /*0018*/ 	.word	0x00000002
        /*0030*/ 	.string	""
        /*0030*/ 	.string	"ptxas"
        /*0030*/ 	.string	"Cuda compilation tools, release 13.0, V13.0.88"
        /*0030*/ 	.string	"Build cuda_13.0.r13.0/compiler.36424714_0"
        /*0030*/ 	.string	"-arch sm_90a -m 64 "



//--------------------- .note.nv.cuinfo           --------------------------
	.section	.note.nv.cuinfo,"",@"SHT_NOTE"
	.sectionflags	@"SHF_NOTE_NV_CUINFO"
        /*0018*/ 	.short	0x0002
        /*001a*/ 	.short	0x005a
        /*001c*/ 	.short	0x0082
	.zero		2


//--------------------- .nv.info                  --------------------------
	.section	.nv.info,"",@"SHT_CUDA_INFO"
	.align	4


	//----- nvinfo : EIATTR_REGCOUNT
	.align		4
        /*0000*/ 	.byte	0x04, 0x2f
        /*0002*/ 	.short	(.L_15 - .L_14)
	.align		4
.L_14:
        /*0004*/ 	.word	index@(_ZN7cutlass13device_kernelINS_4gemm6kernel13GemmUniversalIN4cute5tupleIJiiiiEEENS1_10collective13CollectiveMmaINS1_34MainloopSm90TmaGmmaWarpSpecializedILi16ENS5_IJNS4_1CILi1EEESB_SB_EEENS1_32KernelTmaWarpSpecializedPingpongEEENS5_IJNSA_ILi64EEENSA_ILi160EEENSA_ILi32EEEEEENS_6half_tENS5_IJlSB_lEEESJ_SK_NS4_8TiledMMAINS4_8MMA_AtomIJNS4_4SM904GMMA25MMA_64x32x16_F32F16F16_SSILNSO_5MajorE0ELSQ_0ELNSO_7ScaleInE1ELSR_1EEEEEENS4_6LayoutISC_NS5_IJNSA_ILi0EEESV_SV_EEEEENS5_IJNS4_10UnderscoreESY_SY_EEEEENS4_13SM90_TMA_LOADENS4_14ComposedLayoutINS4_7SwizzleILi2ELi4ELi3EEENS4_18smem_ptr_flag_bitsILi16EEENSU_INS5_IJNSA_ILi8EEESH_EEENS5_IJSH_SB_EEEEEEEvNS4_8identityES11_S1B_vS1C_EENS_8epilogue10collective6detail29Sm90TmaWarpSpecializedAdapterINS1F_15DefaultEpilogueISJ_SK_SK_NS1E_6thread17LinearCombinationISJ_Li1EffLNS1J_9ScaleType4KindE0ELNS_15FloatRoundStyleE2ESJ_EENS1_15EpilogueDefaultEEEEEvvEEEEvNT_6ParamsE)
        /*0008*/ 	.word	0x000000a8


	//----- nvinfo : EIATTR_FRAME_SIZE
	.align		4
.L_15:
        /*000c*/ 	.byte	0x04, 0x11
        /*000e*/ 	.short	(.L_17 - .L_16)
	.align		4
.L_16:
        /*0010*/ 	.word	index@(_ZN7cutlass13device_kernelINS_4gemm6kernel13GemmUniversalIN4cute5tupleIJiiiiEEENS1_10collective13CollectiveMmaINS1_34MainloopSm90TmaGmmaWarpSpecializedILi16ENS5_IJNS4_1CILi1EEESB_SB_EEENS1_32KernelTmaWarpSpecializedPingpongEEENS5_IJNSA_ILi64EEENSA_ILi160EEENSA_ILi32EEEEEENS_6half_tENS5_IJlSB_lEEESJ_SK_NS4_8TiledMMAINS4_8MMA_AtomIJNS4_4SM904GMMA25MMA_64x32x16_F32F16F16_SSILNSO_5MajorE0ELSQ_0ELNSO_7ScaleInE1ELSR_1EEEEEENS4_6LayoutISC_NS5_IJNSA_ILi0EEESV_SV_EEEEENS5_IJNS4_10UnderscoreESY_SY_EEEEENS4_13SM90_TMA_LOADENS4_14ComposedLayoutINS4_7SwizzleILi2ELi4ELi3EEENS4_18smem_ptr_flag_bitsILi16EEENSU_INS5_IJNSA_ILi8EEESH_EEENS5_IJSH_SB_EEEEEEEvNS4_8identityES11_S1B_vS1C_EENS_8epilogue10collective6detail29Sm90TmaWarpSpecializedAdapterINS1F_15DefaultEpilogueISJ_SK_SK_NS1E_6thread17LinearCombinationISJ_Li1EffLNS1J_9ScaleType4KindE0ELNS_15FloatRoundStyleE2ESJ_EENS1_15EpilogueDefaultEEEEEvvEEEEvNT_6ParamsE)
        /*0014*/ 	.word	0x00000000


	//----- nvinfo : EIATTR_MIN_STACK_SIZE
	.align		4
.L_17:
        /*0018*/ 	.byte	0x04, 0x12
        /*001a*/ 	.short	(.L_19 - .L_18)
	.align		4
.L_18:
        /*001c*/ 	.word	index@(_ZN7cutlass13device_kernelINS_4gemm6kernel13GemmUniversalIN4cute5tupleIJiiiiEEENS1_10collective13CollectiveMmaINS1_34MainloopSm90TmaGmmaWarpSpecializedILi16ENS5_IJNS4_1CILi1EEESB_SB_EEENS1_32KernelTmaWarpSpecializedPingpongEEENS5_IJNSA_ILi64EEENSA_ILi160EEENSA_ILi32EEEEEENS_6half_tENS5_IJlSB_lEEESJ_SK_NS4_8TiledMMAINS4_8MMA_AtomIJNS4_4SM904GMMA25MMA_64x32x16_F32F16F16_SSILNSO_5MajorE0ELSQ_0ELNSO_7ScaleInE1ELSR_1EEEEEENS4_6LayoutISC_NS5_IJNSA_ILi0EEESV_SV_EEEEENS5_IJNS4_10UnderscoreESY_SY_EEEEENS4_13SM90_TMA_LOADENS4_14ComposedLayoutINS4_7SwizzleILi2ELi4ELi3EEENS4_18smem_ptr_flag_bitsILi16EEENSU_INS5_IJNSA_ILi8EEESH_EEENS5_IJSH_SB_EEEEEEEvNS4_8identityES11_S1B_vS1C_EENS_8epilogue10collective6detail29Sm90TmaWarpSpecializedAdapterINS1F_15DefaultEpilogueISJ_SK_SK_NS1E_6thread17LinearCombinationISJ_Li1EffLNS1J_9ScaleType4KindE0ELNS_15FloatRoundStyleE2ESJ_EENS1_15EpilogueDefaultEEEEEvvEEEEvNT_6ParamsE)
        /*0020*/ 	.word	0x00000000
.L_19:


//--------------------- .nv.compat                --------------------------
	.section	.nv.compat,"",@"SHT_CUDA_COMPAT_INFO"
	.align	4
        /*0000*/ 	.byte	0x02, 0x09, 0x01, 0x00, 0x02, 0x02, 0x04, 0x00, 0x02, 0x05, 0x05, 0x00, 0x03, 0x07, 0x01, 0x01
        /*0010*/ 	.byte	0x02, 0x03, 0x01, 0x00, 0x02, 0x06, 0x01, 0x00, 0x04, 0x0b, 0x08, 0x00, 0x00, 0x00, 0x00, 0x00
        /*0020*/ 	.byte	0x00, 0x00, 0x00, 0x00


//--------------------- .nv.info._ZN7cutlass13device_kernelINS_4gemm6kernel13GemmUniversalIN4cute5tupleIJiiiiEEENS1_10collective13CollectiveMmaINS1_34MainloopSm90TmaGmmaWarpSpecializedILi16ENS5_IJNS4_1CILi1EEESB_SB_EEENS1_32KernelTmaWarpSpecializedPingpongEEENS5_IJNSA_ILi64EEENSA_ILi160EEENSA_ILi32EEEEEENS_6half_tENS5_IJlSB_lEEESJ_SK_NS4_8TiledMMAINS4_8MMA_AtomIJNS4_4SM904GMMA25MMA_64x32x16_F32F16F16_SSILNSO_5MajorE0ELSQ_0ELNSO_7ScaleInE1ELSR_1EEEEEENS4_6LayoutISC_NS5_IJNSA_ILi0EEESV_SV_EEEEENS5_IJNS4_10UnderscoreESY_SY_EEEEENS4_13SM90_TMA_LOADENS4_14ComposedLayoutINS4_7SwizzleILi2ELi4ELi3EEENS4_18smem_ptr_flag_bitsILi16EEENSU_INS5_IJNSA_ILi8EEESH_EEENS5_IJSH_SB_EEEEEEEvNS4_8identityES11_S1B_vS1C_EENS_8epilogue10collective6detail29Sm90TmaWarpSpecializedAdapterINS1F_15DefaultEpilogueISJ_SK_SK_NS1E_6thread17LinearCombinationISJ_Li1EffLNS1J_9ScaleType4KindE0ELNS_15FloatRoundStyleE2ESJ_EENS1_15EpilogueDefaultEEEEEvvEEEEvNT_6ParamsE --------------------------
	.section	.nv.info._ZN7cutlass13device_kernelINS_4gemm6kernel13GemmUniversalIN4cute5tupleIJiiiiEEENS1_10collective13CollectiveMmaINS1_34MainloopSm90TmaGmmaWarpSpecializedILi16ENS5_IJNS4_1CILi1EEESB_SB_EEENS1_32KernelTmaWarpSpecializedPingpongEEENS5_IJNSA_ILi64EEENSA_ILi160EEENSA_ILi32EEEEEENS_6half_tENS5_IJlSB_lEEESJ_SK_NS4_8TiledMMAINS4_8MMA_AtomIJNS4_4SM904GMMA25MMA_64x32x16_F32F16F16_SSILNSO_5MajorE0ELSQ_0ELNSO_7ScaleInE1ELSR_1EEEEEENS4_6LayoutISC_NS5_IJNSA_ILi0EEESV_SV_EEEEENS5_IJNS4_10UnderscoreESY_SY_EEEEENS4_13SM90_TMA_LOADENS4_14ComposedLayoutINS4_7SwizzleILi2ELi4ELi3EEENS4_18smem_ptr_flag_bitsILi16EEENSU_INS5_IJNSA_ILi8EEESH_EEENS5_IJSH_SB_EEEEEEEvNS4_8identityES11_S1B_vS1C_EENS_8epilogue10collective6detail29Sm90TmaWarpSpecializedAdapterINS1F_15DefaultEpilogueISJ_SK_SK_NS1E_6thread17LinearCombinationISJ_Li1EffLNS1J_9ScaleType4KindE0ELNS_15FloatRoundStyleE2ESJ_EENS1_15EpilogueDefaultEEEEEvvEEEEvNT_6ParamsE,"",@"SHT_CUDA_INFO"
	.sectionflags	@""
	.align	4


	//----- nvinfo : EIATTR_CUDA_API_VERSION
	.align		4
        /*0000*/ 	.byte	0x04, 0x37
        /*0002*/ 	.short	(.L_21 - .L_20)
.L_20:
        /*0004*/ 	.word	0x00000082


	//----- nvinfo : EIATTR_KPARAM_INFO
	.align		4
.L_21:
        /*0008*/ 	.byte	0x04, 0x17
        /*000a*/ 	.short	(.L_23 - .L_22)
.L_22:
        /*000c*/ 	.word	0x00000000
        /*0010*/ 	.short	0x0000
        /*0012*/ 	.short	0x0070
        /*0014*/ 	.byte	0x00, 0xf0, 0x01, 0x10


	//----- nvinfo : EIATTR_SPARSE_MMA_MASK
	.align		4
.L_23:
        /*0018*/ 	.byte	0x03, 0x50
        /*001a*/ 	.short	0x0000


	//----- nvinfo : EIATTR_MAXREG_COUNT
	.align		4
        /*001c*/ 	.byte	0x03, 0x1b
        /*001e*/ 	.short	0x00a8


	//----- nvinfo : EIATTR_NUM_BARRIERS
	.align		4
        /*0020*/ 	.byte	0x02, 0x4c
        /*0022*/ 	.byte	0x01
	.zero		1


	//----- nvinfo : EIATTR_EXTERNS
	.align		4
        /*0024*/ 	.byte	0x04, 0x0f
        /*0026*/ 	.short	(.L_25 - .L_24)


	//   ....[0]....
	.align		4
.L_24:
        /*0028*/ 	.word	index@(__assertfail)


	//----- nvinfo : EIATTR_MERCURY_ISA_VERSION
	.align		4
.L_25:
        /*002c*/ 	.byte	0x03, 0x5f
        /*002e*/ 	.short	0x0101


	//----- nvinfo : EIATTR_INT_WARP_WIDE_INSTR_OFFSETS
	.align		4
        /*0030*/ 	.byte	0x04, 0x31
        /*0032*/ 	.short	(.L_27 - .L_26)


	//   ....[0]....
.L_26:
        /*0034*/ 	.word	0x00000620


	//   ....[1]....
        /*0038*/ 	.word	0x00000640


	//   ....[2]....
        /*003c*/ 	.word	0x000006c0


	//   ....[3]....
        /*0040*/ 	.word	0x000006d0


	//   ....[4]....
        /*0044*/ 	.word	0x000006e0


	//   ....[5]....
        /*0048*/ 	.word	0x00000700


	//   ....[6]....
        /*004c*/ 	.word	0x00000760


	//   ....[7]....
        /*0050*/ 	.word	0x00000780


	//----- nvinfo : EIATTR_COOP_GROUP_MASK_REGIDS
	.align		4
.L_27:
        /*0054*/ 	.byte	0x04, 0x29
        /*0056*/ 	.short	(.L_29 - .L_28)


	//   ....[0]....
.L_28:
        /*0058*/ 	.word	0xffffffff


	//   ....[1]....
        /*005c*/ 	.word	0xffffffff


	//   ....[2]....
        /*0060*/ 	.word	0xffffffff


	//   ....[3]....
        /*0064*/ 	.word	0xffffffff


	//   ....[4]....
        /*0068*/ 	.word	0xffffffff


	//   ....[5]....
        /*006c*/ 	.word	0xffffffff


	//----- nvinfo : EIATTR_COOP_GROUP_INSTR_OFFSETS
	.align		4
.L_29:
        /*0070*/ 	.byte	0x04, 0x28
        /*0072*/ 	.short	(.L_31 - .L_30)


	//   ....[0]....
.L_30:
        /*0074*/ 	.word	0x00000050


	//   ....[1]....
        /*0078*/ 	.word	0x00000080


	//   ....[2]....
        /*007c*/ 	.word	0x00000180


	//   ....[3]....
        /*0080*/ 	.word	0x00000540


	//   ....[4]....
        /*0084*/ 	.word	0x00000580


	//   ....[5]....
        /*0088*/ 	.word	0x000005c0


	//----- nvinfo : EIATTR_REG_RECONFIG
	.align		4
.L_31:
        /*008c*/ 	.byte	0x01, 0x54
	.zero		2


	//----- nvinfo : EIATTR_SYSCALL_OFFSETS
	.align		4
        /*0090*/ 	.byte	0x04, 0x46
        /*0092*/ 	.short	(.L_33 - .L_32)


	//   ....[0]....
.L_32:
        /*0094*/ 	.word	0x00001850


	//----- nvinfo : EIATTR_MBARRIER_INSTR_OFFSETS
	.align		4
.L_33:
        /*0098*/ 	.byte	0x04, 0x39
        /*009a*/ 	.short	(.L_35 - .L_34)


	//   ....[0]....
.L_34:
        /*009c*/ 	.word	0x00000320
        /*00a0*/ 	.word	0x000000ff
        /*00a4*/ 	.word	0x00000000
        /*00a8*/ 	.short	0x0100
        /*00aa*/ 	.byte	0x09
	.zero		1


	//   ....[1]....
        /*00ac*/ 	.word	0x00000330
        /*00b0*/ 	.word	0x000000ff
        /*00b4*/ 	.word	0x00000080
        /*00b8*/ 	.short	0x0100
        /*00ba*/ 	.byte	0x09
	.zero		1


	//   ....[2]....
        /*00bc*/ 	.word	0x00000340
        /*00c0*/ 	.word	0x000000ff
        /*00c4*/ 	.word	0x00000008
        /*00c8*/ 	.short	0x0100
        /*00ca*/ 	.byte	0x09
	.zero		1


	//   ....[3]....
        /*00cc*/ 	.word	0x00000350
        /*00d0*/ 	.word	0x000000ff
        /*00d4*/ 	.word	0x00000088
        /*00d8*/ 	.short	0x0100
        /*00da*/ 	.byte	0x09
	.zero		1


	//   ....[4]....
        /*00dc*/ 	.word	0x00000360
        /*00e0*/ 	.word	0x000000ff
        /*00e4*/ 	.word	0x00000010
        /*00e8*/ 	.short	0x0100
        /*00ea*/ 	.byte	0x09
	.zero		1


	//   ....[5]....
        /*00ec*/ 	.word	0x00000370
        /*00f0*/ 	.word	0x000000ff
        /*00f4*/ 	.word	0x00000090
        /*00f8*/ 	.short	0x0100
        /*00fa*/ 	.byte	0x09
	.zero		1


	//   ....[6]....
        /*00fc*/ 	.word	0x00000380
        /*0100*/ 	.word	0x000000ff
        /*0104*/ 	.word	0x00000018
        /*0108*/ 	.short	0x0100
        /*010a*/ 	.byte	0x09
	.zero		1


	//   ....[7]....
        /*010c*/ 	.word	0x00000390
        /*0110*/ 	.word	0x000000ff
        /*0114*/ 	.word	0x00000098
        /*0118*/ 	.short	0x0100
        /*011a*/ 	.byte	0x09
	.zero		1


	//   ....[8]....
        /*011c*/ 	.word	0x000003a0
        /*0120*/ 	.word	0x000000ff
        /*0124*/ 	.word	0x00000020
        /*0128*/ 	.short	0x0100
        /*012a*/ 	.byte	0x09
	.zero		1


	//   ....[9]....
        /*012c*/ 	.word	0x000003b0
        /*0130*/ 	.word	0x000000ff
        /*0134*/ 	.word	0x000000a0
        /*0138*/ 	.short	0x0100
        /*013a*/ 	.byte	0x09
	.zero		1


	//   ....[10]....
        /*013c*/ 	.word	0x000003c0
        /*0140*/ 	.word	0x000000ff
        /*0144*/ 	.word	0x00000028
        /*0148*/ 	.short	0x0100
        /*014a*/ 	.byte	0x09
	.zero		1


	//   ....[11]....
        /*014c*/ 	.word	0x000003d0
        /*0150*/ 	.word	0x000000ff
        /*0154*/ 	.word	0x000000a8
        /*0158*/ 	.short	0x0100
        /*015a*/ 	.byte	0x09
	.zero		1


	//   ....[12]....
        /*015c*/ 	.word	0x000003e0
        /*0160*/ 	.word	0x000000ff
        /*0164*/ 	.word	0x00000030
        /*0168*/ 	.short	0x0100
        /*016a*/ 	.byte	0x09
	.zero		1


	//   ....[13]....
        /*016c*/ 	.word	0x000003f0
        /*0170*/ 	.word	0x000000ff
        /*0174*/ 	.word	0x000000b0
        /*0178*/ 	.short	0x0100
        /*017a*/ 	.byte	0x09
	.zero		1


	//   ....[14]....
        /*017c*/ 	.word	0x00000400
        /*0180*/ 	.word	0x000000ff
        /*0184*/ 	.word	0x00000038
        /*0188*/ 	.short	0x0100
        /*018a*/ 	.byte	0x09
	.zero		1


	//   ....[15]....
        /*018c*/ 	.word	0x00000410
        /*0190*/ 	.word	0x000000ff
        /*0194*/ 	.word	0x000000b8
        /*0198*/ 	.short	0x0100
        /*019a*/ 	.byte	0x09
	.zero		1


	//   ....[16]....
        /*019c*/ 	.word	0x00000420
        /*01a0*/ 	.word	0x000000ff
        /*01a4*/ 	.word	0x00000040
        /*01a8*/ 	.short	0x0100
        /*01aa*/ 	.byte	0x09
	.zero		1


	//   ....[17]....
        /*01ac*/ 	.word	0x00000430
        /*01b0*/ 	.word	0x000000ff
        /*01b4*/ 	.word	0x000000c0
        /*01b8*/ 	.short	0x0100
        /*01ba*/ 	.byte	0x09
	.zero		1


	//   ....[18]....
        /*01bc*/ 	.word	0x00000440
        /*01c0*/ 	.word	0x000000ff
        /*01c4*/ 	.word	0x00000048
        /*01c8*/ 	.short	0x0100
        /*01ca*/ 	.byte	0x09
	.zero		1


	//   ....[19]....
        /*01cc*/ 	.word	0x00000450
        /*01d0*/ 	.word	0x000000ff
        /*01d4*/ 	.word	0x000000c8
        /*01d8*/ 	.short	0x0100
        /*01da*/ 	.byte	0x09
	.zero		1


	//   ....[20]....
        /*01dc*/ 	.word	0x00000460
        /*01e0*/ 	.word	0x000000ff
        /*01e4*/ 	.word	0x00000050
        /*01e8*/ 	.short	0x0100
        /*01ea*/ 	.byte	0x09
	.zero		1


	//   ....[21]....
        /*01ec*/ 	.word	0x00000470
        /*01f0*/ 	.word	0x000000ff
        /*01f4*/ 	.word	0x000000d0
        /*01f8*/ 	.short	0x0100
        /*01fa*/ 	.byte	0x09
	.zero		1


	//   ....[22]....
        /*01fc*/ 	.word	0x00000480
        /*0200*/ 	.word	0x000000ff
        /*0204*/ 	.word	0x00000058
        /*0208*/ 	.short	0x0100
        /*020a*/ 	.byte	0x09
	.zero		1


	//   ....[23]....
        /*020c*/ 	.word	0x00000490
        /*0210*/ 	.word	0x000000ff
        /*0214*/ 	.word	0x000000d8
        /*0218*/ 	.short	0x0100
        /*021a*/ 	.byte	0x09
	.zero		1


	//   ....[24]....
        /*021c*/ 	.word	0x000004a0
        /*0220*/ 	.word	0x000000ff
        /*0224*/ 	.word	0x00000060
        /*0228*/ 	.short	0x0100
        /*022a*/ 	.byte	0x09
	.zero		1


	//   ....[25]....
        /*022c*/ 	.word	0x000004b0
        /*0230*/ 	.word	0x000000ff
        /*0234*/ 	.word	0x000000e0
        /*0238*/ 	.short	0x0100
        /*023a*/ 	.byte	0x09
	.zero		1


	//   ....[26]....
        /*023c*/ 	.word	0x000004c0
        /*0240*/ 	.word	0x000000ff
        /*0244*/ 	.word	0x00000068
        /*0248*/ 	.short	0x0100
        /*024a*/ 	.byte	0x09
	.zero		1


	//   ....[27]....
        /*024c*/ 	.word	0x000004d0
        /*0250*/ 	.word	0x000000ff
        /*0254*/ 	.word	0x000000e8
        /*0258*/ 	.short	0x0100
        /*025a*/ 	.byte	0x09
	.zero		1


	//   ....[28]....
        /*025c*/ 	.word	0x000004e0
        /*0260*/ 	.word	0x000000ff
        /*0264*/ 	.word	0x00000070
        /*0268*/ 	.short	0x0100
        /*026a*/ 	.byte	0x09
	.zero		1


	//   ....[29]....
        /*026c*/ 	.word	0x000004f0
        /*0270*/ 	.word	0x000000ff
        /*0274*/ 	.word	0x000000f0
        /*0278*/ 	.short	0x0100
        /*027a*/ 	.byte	0x09
	.zero		1


	//   ....[30]....
        /*027c*/ 	.word	0x00000500
        /*0280*/ 	.word	0x000000ff
        /*0284*/ 	.word	0x00000078
        /*0288*/ 	.short	0x0100
        /*028a*/ 	.byte	0x09
	.zero		1


	//   ....[31]....
        /*028c*/ 	.word	0x00000510
        /*0290*/ 	.word	0x000000ff
        /*0294*/ 	.word	0x000000f8
        /*0298*/ 	.short	0x0100
        /*029a*/ 	.byte	0x09
	.zero		1


	//   ....[32]....
        /*029c*/ 	.word	0x000007a0
        /*02a0*/ 	.word	0x000000ff
        /*02a4*/ 	.word	0x00000130
        /*02a8*/ 	.short	0x0100
        /*02aa*/ 	.byte	0x09
	.zero		1


	//   ....[33]....
        /*02ac*/ 	.word	0x000007b0
        /*02b0*/ 	.word	0x000000ff
        /*02b4*/ 	.word	0x00000138
        /*02b8*/ 	.short	0x0100
        /*02ba*/ 	.byte	0x09
	.zero		1


	//   ....[34]....
        /*02bc*/ 	.word	0x000007f0
        /*02c0*/ 	.word	0x000000ff
        /*02c4*/ 	.word	0x00000110
        /*02c8*/ 	.short	0x0100
        /*02ca*/ 	.byte	0x0a
	.zero		1


	//   ....[35]....
        /*02cc*/ 	.word	0x00000810
        /*02d0*/ 	.word	0x000000ff
        /*02d4*/ 	.word	0x00000118
        /*02d8*/ 	.short	0x0100
        /*02da*/ 	.byte	0x0a
	.zero		1


	//   ....[36]....
        /*02dc*/ 	.word	0x00000820
        /*02e0*/ 	.word	0x000000ff
        /*02e4*/ 	.word	0x00000120
        /*02e8*/ 	.short	0x0100
        /*02ea*/ 	.byte	0x0a
	.zero		1


	//   ....[37]....
        /*02ec*/ 	.word	0x00000830
        /*02f0*/ 	.word	0x000000ff
        /*02f4*/ 	.word	0x00000128
        /*02f8*/ 	.short	0x0100
        /*02fa*/ 	.byte	0x0a
	.zero		1


	//   ....[38]....
        /*02fc*/ 	.word	0x00001730
        /*0300*/ 	.word	0x0000006b
        /*0304*/ 	.word	0x00000000
        /*0308*/ 	.short	0x010a
        /*030a*/ 	.byte	0x2c
	.zero		1


	//   ....[39]....
        /*030c*/ 	.word	0x000018e0
        /*0310*/ 	.word	0x00000003
        /*0314*/ 	.word	0x00000000
        /*0318*/ 	.short	0x010a
        /*031a*/ 	.byte	0x3f
	.zero		1


	//   ....[40]....
        /*031c*/ 	.word	0x00001940
        /*0320*/ 	.word	0x00000003
        /*0324*/ 	.word	0x00000000
        /*0328*/ 	.short	0x010a
        /*032a*/ 	.byte	0x3f
	.zero		1


	//   ....[41]....
        /*032c*/ 	.word	0x00001ec0
        /*0330*/ 	.word	0x000000ff
        /*0334*/ 	.word	0x00000000
        /*0338*/ 	.short	0x010a
        /*033a*/ 	.byte	0x08
	.zero		1


	//   ....[42]....
        /*033c*/ 	.word	0x00001f00
        /*0340*/ 	.word	0x000000ff
        /*0344*/ 	.word	0x00000000
        /*0348*/ 	.short	0x010a
        /*034a*/ 	.byte	0x08
	.zero		1


	//   ....[43]....
        /*034c*/ 	.word	0x00002390
        /*0350*/ 	.word	0x000000ff
        /*0354*/ 	.word	0x00000000
        /*0358*/ 	.short	0x0101
        /*035a*/ 	.byte	0x08
	.zero		1


	//   ....[44]....
        /*035c*/ 	.word	0x00002480
        /*0360*/ 	.word	0x0000006c
        /*0364*/ 	.word	0x00000000
        /*0368*/ 	.short	0x0101
        /*036a*/ 	.byte	0x2d
	.zero		1


	//   ....[45]....
        /*036c*/ 	.word	0x00002540
        /*0370*/ 	.word	0x000000ff
        /*0374*/ 	.word	0x00000000
        /*0378*/ 	.short	0x0101
        /*037a*/ 	.byte	0x04
	.zero		1


	//   ....[46]....
        /*037c*/ 	.word	0x000025f0
        /*0380*/ 	.word	0x0000006b
        /*0384*/ 	.word	0x00000010
        /*0388*/ 	.short	0x010a
        /*038a*/ 	.byte	0x2c
	.zero		1


	//   ....[47]....
        /*038c*/ 	.word	0x000076a0
        /*0390*/ 	.word	0x0000006e
        /*0394*/ 	.word	0x00000000
        /*0398*/ 	.short	0x0101
        /*039a*/ 	.byte	0x2d
	.zero		1


	//   ....[48]....
        /*039c*/ 	.word	0x00008080
        /*03a0*/ 	.word	0x00000007
        /*03a4*/ 	.word	0x00000080
        /*03a8*/ 	.short	0x010a
        /*03aa*/ 	.byte	0x3f
	.zero		1


	//   ....[49]....
        /*03ac*/ 	.word	0x00008420
        /*03b0*/ 	.word	0x00000003
        /*03b4*/ 	.word	0x00000138
        /*03b8*/ 	.short	0x0101
        /*03ba*/ 	.byte	0x3f
	.zero		1


	//   ....[50]....
        /*03bc*/ 	.word	0x00008b90
        /*03c0*/ 	.word	0x00000007
        /*03c4*/ 	.word	0x00000000
        /*03c8*/ 	.short	0x010a
        /*03ca*/ 	.byte	0x3f
	.zero		1


	//   ....[51]....
        /*03cc*/ 	.word	0x00008c10
        /*03d0*/ 	.word	0x00000009
        /*03d4*/ 	.word	0x00000000
        /*03d8*/ 	.short	0x010a
        /*03da*/ 	.byte	0x3f
	.zero		1


	//   ....[52]....
        /*03dc*/ 	.word	0x00008ca0
        /*03e0*/ 	.word	0x00000006
        /*03e4*/ 	.word	0x00000000
        /*03e8*/ 	.short	0x010a
        /*03ea*/ 	.byte	0x3f
	.zero		1


	//   ....[53]....
        /*03ec*/ 	.word	0x00008d30
        /*03f0*/ 	.word	0x00000009
        /*03f4*/ 	.word	0x00000000
        /*03f8*/ 	.short	0x010a
        /*03fa*/ 	.byte	0x3f
	.zero		1


	//   ....[54]....
        /*03fc*/ 	.word	0x00008dc0
        /*0400*/ 	.word	0x00000006
        /*0404*/ 	.word	0x00000000
        /*0408*/ 	.short	0x010a
        /*040a*/ 	.byte	0x3f
	.zero		1


	//   ....[55]....
        /*040c*/ 	.word	0x00008e50
        /*0410*/ 	.word	0x00000009
        /*0414*/ 	.word	0x00000000
        /*0418*/ 	.short	0x010a
        /*041a*/ 	.byte	0x3f
	.zero		1


	//   ....[56]....
        /*041c*/ 	.word	0x00008ee0
        /*0420*/ 	.word	0x00000006
        /*0424*/ 	.word	0x00000000
        /*0428*/ 	.short	0x010a
        /*042a*/ 	.byte	0x3f
	.zero		1


	//   ....[57]....
        /*042c*/ 	.word	0x00008f70
        /*0430*/ 	.word	0x00000009
        /*0434*/ 	.word	0x00000000
        /*0438*/ 	.short	0x010a
        /*043a*/ 	.byte	0x3f
	.zero		1


	//   ....[58]....
        /*043c*/ 	.word	0x00009000
        /*0440*/ 	.word	0x00000006
        /*0444*/ 	.word	0x00000000
        /*0448*/ 	.short	0x010a
        /*044a*/ 	.byte	0x3f
	.zero		1


	//   ....[59]....
        /*044c*/ 	.word	0x00009090
        /*0450*/ 	.word	0x00000009
        /*0454*/ 	.word	0x00000000
        /*0458*/ 	.short	0x010a
        /*045a*/ 	.byte	0x3f
	.zero		1


	//   ....[60]....
        /*045c*/ 	.word	0x00009120
        /*0460*/ 	.word	0x00000006
        /*0464*/ 	.word	0x00000000
        /*0468*/ 	.short	0x010a
        /*046a*/ 	.byte	0x3f
	.zero		1


	//   ....[61]....
        /*046c*/ 	.word	0x000091b0
        /*0470*/ 	.word	0x00000009
        /*0474*/ 	.word	0x00000000
        /*0478*/ 	.short	0x010a
        /*047a*/ 	.byte	0x3f
	.zero		1


	//   ....[62]....
        /*047c*/ 	.word	0x00009240
        /*0480*/ 	.word	0x00000006
        /*0484*/ 	.word	0x00000000
        /*0488*/ 	.short	0x010a
        /*048a*/ 	.byte	0x3f
	.zero		1


	//   ....[63]....
        /*048c*/ 	.word	0x000092d0
        /*0490*/ 	.word	0x00000009
        /*0494*/ 	.word	0x00000000
        /*0498*/ 	.short	0x010a
        /*049a*/ 	.byte	0x3f
	.zero		1


	//   ....[64]....
        /*049c*/ 	.word	0x00009360
        /*04a0*/ 	.word	0x00000006
        /*04a4*/ 	.word	0x00000000
        /*04a8*/ 	.short	0x010a
        /*04aa*/ 	.byte	0x3f
	.zero		1


	//   ....[65]....
        /*04ac*/ 	.word	0x000093f0
        /*04b0*/ 	.word	0x00000003
        /*04b4*/ 	.word	0x00000000
        /*04b8*/ 	.short	0x010a
        /*04ba*/ 	.byte	0x3f
	.zero		1


	//   ....[66]....
        /*04bc*/ 	.word	0x00009450
        /*04c0*/ 	.word	0x0000006d
        /*04c4*/ 	.word	0x00000000
        /*04c8*/ 	.short	0x010a
        /*04ca*/ 	.byte	0x3f
	.zero		1


	//   ....[67]....
        /*04cc*/ 	.word	0x000094a0
        /*04d0*/ 	.word	0x00000003
        /*04d4*/ 	.word	0x00000000
        /*04d8*/ 	.short	0x010a
        /*04da*/ 	.byte	0x3f
	.zero		1


	//   ....[68]....
        /*04dc*/ 	.word	0x00009500
        /*04e0*/ 	.word	0x00000004
        /*04e4*/ 	.word	0x00000000
        /*04e8*/ 	.short	0x010a
        /*04ea*/ 	.byte	0x3f
	.zero		1


	//   ....[69]....
        /*04ec*/ 	.word	0x00009550
        /*04f0*/ 	.word	0x0000006d
        /*04f4*/ 	.word	0x00000010
        /*04f8*/ 	.short	0x010a
        /*04fa*/ 	.byte	0x3f
	.zero		1


	//   ....[70]....
        /*04fc*/ 	.word	0x00009620
        /*0500*/ 	.word	0x00000007
        /*0504*/ 	.word	0x00000080
        /*0508*/ 	.short	0x010a
        /*050a*/ 	.byte	0x3f
	.zero		1


	//   ....[71]....
        /*050c*/ 	.word	0x000096f0
        /*0510*/ 	.word	0x00000007
        /*0514*/ 	.word	0x00000000
        /*0518*/ 	.short	0x010a
        /*051a*/ 	.byte	0x3f
	.zero		1


	//   ....[72]....
        /*051c*/ 	.word	0x00009740
        /*0520*/ 	.word	0x00000009
        /*0524*/ 	.word	0x00000000
        /*0528*/ 	.short	0x010a
        /*052a*/ 	.byte	0x3f
	.zero		1


	//   ....[73]....
        /*052c*/ 	.word	0x00009790
        /*0530*/ 	.word	0x00000006
        /*0534*/ 	.word	0x00000000
        /*0538*/ 	.short	0x010a
        /*053a*/ 	.byte	0x3f
	.zero		1


	//   ....[74]....
        /*053c*/ 	.word	0x000097e0
        /*0540*/ 	.word	0x00000009
        /*0544*/ 	.word	0x00000000
        /*0548*/ 	.short	0x010a
        /*054a*/ 	.byte	0x3f
	.zero		1


	//   ....[75]....
        /*054c*/ 	.word	0x00009830
        /*0550*/ 	.word	0x00000006
        /*0554*/ 	.word	0x00000000
        /*0558*/ 	.short	0x010a
        /*055a*/ 	.byte	0x3f
	.zero		1


	//   ....[76]....
        /*055c*/ 	.word	0x00009880
        /*0560*/ 	.word	0x00000009
        /*0564*/ 	.word	0x00000000
        /*0568*/ 	.short	0x010a
        /*056a*/ 	.byte	0x3f
	.zero		1


	//   ....[77]....
        /*056c*/ 	.word	0x000098d0
        /*0570*/ 	.word	0x00000006
        /*0574*/ 	.word	0x00000000
        /*0578*/ 	.short	0x010a
        /*057a*/ 	.byte	0x3f
	.zero		1


	//   ....[78]....
        /*057c*/ 	.word	0x00009920
        /*0580*/ 	.word	0x00000009
        /*0584*/ 	.word	0x00000000
        /*0588*/ 	.short	0x010a
        /*058a*/ 	.byte	0x3f
	.zero		1


	//   ....[79]....
        /*058c*/ 	.word	0x00009970
        /*0590*/ 	.word	0x00000006
        /*0594*/ 	.word	0x00000000
        /*0598*/ 	.short	0x010a
        /*059a*/ 	.byte	0x3f
	.zero		1


	//   ....[80]....
        /*059c*/ 	.word	0x000099c0
        /*05a0*/ 	.word	0x00000009
        /*05a4*/ 	.word	0x00000000
        /*05a8*/ 	.short	0x010a
        /*05aa*/ 	.byte	0x3f
	.zero		1


	//   ....[81]....
        /*05ac*/ 	.word	0x00009a10
        /*05b0*/ 	.word	0x00000006
        /*05b4*/ 	.word	0x00000000
        /*05b8*/ 	.short	0x010a
        /*05ba*/ 	.byte	0x3f
	.zero		1


	//   ....[82]....
        /*05bc*/ 	.word	0x00009a60
        /*05c0*/ 	.word	0x00000009
        /*05c4*/ 	.word	0x00000000
        /*05c8*/ 	.short	0x010a
        /*05ca*/ 	.byte	0x3f
	.zero		1


	//   ....[83]....
        /*05cc*/ 	.word	0x00009ab0
        /*05d0*/ 	.word	0x00000006
        /*05d4*/ 	.word	0x00000000
        /*05d8*/ 	.short	0x010a
        /*05da*/ 	.byte	0x3f
	.zero		1


	//   ....[84]....
        /*05dc*/ 	.word	0x00009b00
        /*05e0*/ 	.word	0x00000009
        /*05e4*/ 	.word	0x00000000
        /*05e8*/ 	.short	0x010a
        /*05ea*/ 	.byte	0x3f
	.zero		1


	//   ....[85]....
        /*05ec*/ 	.word	0x00009b50
        /*05f0*/ 	.word	0x00000006
        /*05f4*/ 	.word	0x00000000
        /*05f8*/ 	.short	0x010a
        /*05fa*/ 	.byte	0x3f
	.zero		1


	//----- nvinfo : EIATTR_NUM_MBARRIERS
	.align		4
.L_35:
        /*05fc*/ 	.byte	0x03, 0x38
        /*05fe*/ 	.short	0x0026


	//----- nvinfo : EIATTR_EXIT_INSTR_OFFSETS
	.align		4
        /*0600*/ 	.byte	0x04, 0x1c
        /*0602*/ 	.short	(.L_37 - .L_36)


	//   ....[0]....
.L_36:
        /*0604*/ 	.word	0x000013f0


	//   ....[1]....
        /*0608*/ 	.word	0x00001450


	//   ....[2]....
        /*060c*/ 	.word	0x00007db0


	//   ....[3]....
        /*0610*/ 	.word	0x00007de0


	//   ....[4]....
        /*0614*/ 	.word	0x00009440


	//----- nvinfo : EIATTR_MAX_THREADS
	.align		4
.L_37:
        /*0618*/ 	.byte	0x04, 0x05
        /*061a*/ 	.short	(.L_39 - .L_38)
.L_38:
        /*061c*/ 	.word	0x00000180
        /*0620*/ 	.word	0x00000001
        /*0624*/ 	.word	0x00000001


	//----- nvinfo : EIATTR_CRS_STACK_SIZE
	.align		4
.L_39:
        /*0628*/ 	.byte	0x04, 0x1e
        /*062a*/ 	.short	(.L_41 - .L_40)
.L_40:
        /*062c*/ 	.word	0x00000000


	//----- nvinfo : EIATTR_CBANK_PARAM_SIZE
	.align		4
.L_41:
        /*0630*/ 	.byte	0x03, 0x19
        /*0632*/ 	.short	0x0470


	//----- nvinfo : EIATTR_PARAM_CBANK
	.align		4
        /*0634*/ 	.byte	0x04, 0x0a
        /*0636*/ 	.short	(.L_43 - .L_42)
	.align		4
.L_42:
        /*0638*/ 	.word	index@(.nv.constant0._ZN7cutlass13device_kernelINS_4gemm6kernel13GemmUniversalIN4cute5tupleIJiiiiEEENS1_10collective13CollectiveMmaINS1_34MainloopSm90TmaGmmaWarpSpecializedILi16ENS5_IJNS4_1CILi1EEESB_SB_EEENS1_32KernelTmaWarpSpecializedPingpongEEENS5_IJNSA_ILi64EEENSA_ILi160EEENSA_ILi32EEEEEENS_6half_tENS5_IJlSB_lEEESJ_SK_NS4_8TiledMMAINS4_8MMA_AtomIJNS4_4SM904GMMA25MMA_64x32x16_F32F16F16_SSILNSO_5MajorE0ELSQ_0ELNSO_7ScaleInE1ELSR_1EEEEEENS4_6LayoutISC_NS5_IJNSA_ILi0EEESV_SV_EEEEENS5_IJNS4_10UnderscoreESY_SY_EEEEENS4_13SM90_TMA_LOADENS4_14ComposedLayoutINS4_7SwizzleILi2ELi4ELi3EEENS4_18smem_ptr_flag_bitsILi16EEENSU_INS5_IJNSA_ILi8EEESH_EEENS5_IJSH_SB_EEEEEEEvNS4_8identityES11_S1B_vS1C_EENS_8epilogue10collective6detail29Sm90TmaWarpSpecializedAdapterINS1F_15DefaultEpilogueISJ_SK_SK_NS1E_6thread17LinearCombinationISJ_Li1EffLNS1J_9ScaleType4KindE0ELNS_15FloatRoundStyleE2ESJ_EENS1_15EpilogueDefaultEEEEEvvEEEEvNT_6ParamsE)
        /*063c*/ 	.short	0x0210
        /*063e*/ 	.short	0x0470


	//----- nvinfo : EIATTR_SW_WAR
	.align		4
.L_43:
        /*0640*/ 	.byte	0x04, 0x36
        /*0642*/ 	.short	(.L_45 - .L_44)
.L_44:
        /*0644*/ 	.word	0x00000008
.L_45:


//--------------------- .nv.callgraph             --------------------------
	.section	.nv.callgraph,"",@"SHT_CUDA_CALLGRAPH"
	.align	4
	.sectionentsize	8
	.align		4
        /*0000*/ 	.word	0x00000000
	.align		4
        /*0004*/ 	.word	0xffffffff
	.align		4
        /*0008*/ 	.word	index@(_ZN7cutlass13device_kernelINS_4gemm6kernel13GemmUniversalIN4cute5tupleIJiiiiEEENS1_10collective13CollectiveMmaINS1_34MainloopSm90TmaGmmaWarpSpecializedILi16ENS5_IJNS4_1CILi1EEESB_SB_EEENS1_32KernelTmaWarpSpecializedPingpongEEENS5_IJNSA_ILi64EEENSA_ILi160EEENSA_ILi32EEEEEENS_6half_tENS5_IJlSB_lEEESJ_SK_NS4_8TiledMMAINS4_8MMA_AtomIJNS4_4SM904GMMA25MMA_64x32x16_F32F16F16_SSILNSO_5MajorE0ELSQ_0ELNSO_7ScaleInE1ELSR_1EEEEEENS4_6LayoutISC_NS5_IJNSA_ILi0EEESV_SV_EEEEENS5_IJNS4_10UnderscoreESY_SY_EEEEENS4_13SM90_TMA_LOADENS4_14ComposedLayoutINS4_7SwizzleILi2ELi4ELi3EEENS4_18smem_ptr_flag_bitsILi16EEENSU_INS5_IJNSA_ILi8EEESH_EEENS5_IJSH_SB_EEEEEEEvNS4_8identityES11_S1B_vS1C_EENS_8epilogue10collective6detail29Sm90TmaWarpSpecializedAdapterINS1F_15DefaultEpilogueISJ_SK_SK_NS1E_6thread17LinearCombinationISJ_Li1EffLNS1J_9ScaleType4KindE0ELNS_15FloatRoundStyleE2ESJ_EENS1_15EpilogueDefaultEEEEEvvEEEEvNT_6ParamsE)
	.align		4
        /*000c*/ 	.word	index@(__assertfail)
	.align		4
        /*0010*/ 	.word	0x00000000
	.align		4
        /*0014*/ 	.word	0xfffffffe
	.align		4
        /*0018*/ 	.word	0x00000000
	.align		4
        /*001c*/ 	.word	0xfffffffd
	.align		4
        /*0020*/ 	.word	0x00000000
	.align		4
        /*0024*/ 	.word	0xfffffffc


//--------------------- .nv.constant4             --------------------------
	.section	.nv.constant4,"a",@progbits
	.align	8
	.align		8
.nv.constant4:
        /*0000*/ 	.dword	__assertfail
	.align		8
        /*0008*/ 	.dword	__unnamed_1
	.align		8
        /*0010*/ 	.dword	_ZN39_INTERNAL_9813eb02_4_k_cu_6caaffe3_45924cuda3std3__45__cpo5beginE
	.align		8
        /*0018*/ 	.dword	_ZN39_INTERNAL_9813eb02_4_k_cu_6caaffe3_45924cuda3std3__45__cpo3endE
	.align		8
        /*0020*/ 	.dword	_ZN39_INTERNAL_9813eb02_4_k_cu_6caaffe3_45924cuda3std3__45__cpo6cbeginE
	.align		8
        /*0028*/ 	.dword	_ZN39_INTERNAL_9813eb02_4_k_cu_6caaffe3_45924cuda3std3__45__cpo4cendE
	.align		8
        /*0030*/ 	.dword	_ZN39_INTERNAL_9813eb02_4_k_cu_6caaffe3_45924cuda3std3__441_GLOBAL__N__9813eb02_4_k_cu_6caaffe3_45926ignoreE
	.align		8
        /*0038*/ 	.dword	_ZN39_INTERNAL_9813eb02_4_k_cu_6caaffe3_45924cuda3std3__419piecewise_constructE
	.align		8
        /*0040*/ 	.dword	_ZN39_INTERNAL_9813eb02_4_k_cu_6caaffe3_45924cuda3std3__48in_placeE
	.align		8
        /*0048*/ 	.dword	_ZN39_INTERNAL_9813eb02_4_k_cu_6caaffe3_45924cuda3std6ranges3__45__cpo4swapE
	.align		8
        /*0050*/ 	.dword	_ZN39_INTERNAL_9813eb02_4_k_cu_6caaffe3_45924cuda3std6ranges3__45__cpo9iter_moveE
	.align		8
        /*0058*/ 	.dword	_ZN39_INTERNAL_9813eb02_4_k_cu_6caaffe3_45924cute7productE
	.align		8
        /*0060*/ 	.dword	_ZN39_INTERNAL_9813eb02_4_k_cu_6caaffe3_45924cute1_E
	.align		8
        /*0068*/ 	.dword	$str$22
	.align		8
        /*0070*/ 	.dword	$str$23


//--------------------- .text._ZN7cutlass13device_kernelINS_4gemm6kernel13GemmUniversalIN4cute5tupleIJiiiiEEENS1_10collective13CollectiveMmaINS1_34MainloopSm90TmaGmmaWarpSpecializedILi16ENS5_IJNS4_1CILi1EEESB_SB_EEENS1_32KernelTmaWarpSpecializedPingpongEEENS5_IJNSA_ILi64EEENSA_ILi160EEENSA_ILi32EEEEEENS_6half_tENS5_IJlSB_lEEESJ_SK_NS4_8TiledMMAINS4_8MMA_AtomIJNS4_4SM904GMMA25MMA_64x32x16_F32F16F16_SSILNSO_5MajorE0ELSQ_0ELNSO_7ScaleInE1ELSR_1EEEEEENS4_6LayoutISC_NS5_IJNSA_ILi0EEESV_SV_EEEEENS5_IJNS4_10UnderscoreESY_SY_EEEEENS4_13SM90_TMA_LOADENS4_14ComposedLayoutINS4_7SwizzleILi2ELi4ELi3EEENS4_18smem_ptr_flag_bitsILi16EEENSU_INS5_IJNSA_ILi8EEESH_EEENS5_IJSH_SB_EEEEEEEvNS4_8identityES11_S1B_vS1C_EENS_8epilogue10collective6detail29Sm90TmaWarpSpecializedAdapterINS1F_15DefaultEpilogueISJ_SK_SK_NS1E_6thread17LinearCombinationISJ_Li1EffLNS1J_9ScaleType4KindE0ELNS_15FloatRoundStyleE2ESJ_EENS1_15EpilogueDefaultEEEEEvvEEEEvNT_6ParamsE --------------------------
	.section	.text._ZN7cutlass13device_kernelINS_4gemm6kernel13GemmUniversalIN4cute5tupleIJiiiiEEENS1_10collective13CollectiveMmaINS1_34MainloopSm90TmaGmmaWarpSpecializedILi16ENS5_IJNS4_1CILi1EEESB_SB_EEENS1_32KernelTmaWarpSpecializedPingpongEEENS5_IJNSA_ILi64EEENSA_ILi160EEENSA_ILi32EEEEEENS_6half_tENS5_IJlSB_lEEESJ_SK_NS4_8TiledMMAINS4_8MMA_AtomIJNS4_4SM904GMMA25MMA_64x32x16_F32F16F16_SSILNSO_5MajorE0ELSQ_0ELNSO_7ScaleInE1ELSR_1EEEEEENS4_6LayoutISC_NS5_IJNSA_ILi0EEESV_SV_EEEEENS5_IJNS4_10UnderscoreESY_SY_EEEEENS4_13SM90_TMA_LOADENS4_14ComposedLayoutINS4_7SwizzleILi2ELi4ELi3EEENS4_18smem_ptr_flag_bitsILi16EEENSU_INS5_IJNSA_ILi8EEESH_EEENS5_IJSH_SB_EEEEEEEvNS4_8identityES11_S1B_vS1C_EENS_8epilogue10collective6detail29Sm90TmaWarpSpecializedAdapterINS1F_15DefaultEpilogueISJ_SK_SK_NS1E_6thread17LinearCombinationISJ_Li1EffLNS1J_9ScaleType4KindE0ELNS_15FloatRoundStyleE2ESJ_EENS1_15EpilogueDefaultEEEEEvvEEEEvNT_6ParamsE,"ax",@progbits
	.align	128
.text._ZN7cutlass13device_kernelINS_4gemm6kernel13GemmUniversalIN4cute5tupleIJiiiiEEENS1_10collective13CollectiveMmaINS1_34MainloopSm90TmaGmmaWarpSpecializedILi16ENS5_IJNS4_1CILi1EEESB_SB_EEENS1_32KernelTmaWarpSpecializedPingpongEEENS5_IJNSA_ILi64EEENSA_ILi160EEENSA_ILi32EEEEEENS_6half_tENS5_IJlSB_lEEESJ_SK_NS4_8TiledMMAINS4_8MMA_AtomIJNS4_4SM904GMMA25MMA_64x32x16_F32F16F16_SSILNSO_5MajorE0ELSQ_0ELNSO_7ScaleInE1ELSR_1EEEEEENS4_6LayoutISC_NS5_IJNSA_ILi0EEESV_SV_EEEEENS5_IJNS4_10UnderscoreESY_SY_EEEEENS4_13SM90_TMA_LOADENS4_14ComposedLayoutINS4_7SwizzleILi2ELi4ELi3EEENS4_18smem_ptr_flag_bitsILi16EEENSU_INS5_IJNSA_ILi8EEESH_EEENS5_IJSH_SB_EEEEEEEvNS4_8identityES11_S1B_vS1C_EENS_8epilogue10collective6detail29Sm90TmaWarpSpecializedAdapterINS1F_15DefaultEpilogueISJ_SK_SK_NS1E_6thread17LinearCombinationISJ_Li1EffLNS1J_9ScaleType4KindE0ELNS_15FloatRoundStyleE2ESJ_EENS1_15EpilogueDefaultEEEEEvvEEEEvNT_6ParamsE:
        .type           _ZN7cutlass13device_kernelINS_4gemm6kernel13GemmUniversalIN4cute5tupleIJiiiiEEENS1_10collective13CollectiveMmaINS1_34MainloopSm90TmaGmmaWarpSpecializedILi16ENS5_IJNS4_1CILi1EEESB_SB_EEENS1_32KernelTmaWarpSpecializedPingpongEEENS5_IJNSA_ILi64EEENSA_ILi160EEENSA_ILi32EEEEEENS_6half_tENS5_IJlSB_lEEESJ_SK_NS4_8TiledMMAINS4_8MMA_AtomIJNS4_4SM904GMMA25MMA_64x32x16_F32F16F16_SSILNSO_5MajorE0ELSQ_0ELNSO_7ScaleInE1ELSR_1EEEEEENS4_6LayoutISC_NS5_IJNSA_ILi0EEESV_SV_EEEEENS5_IJNS4_10UnderscoreESY_SY_EEEEENS4_13SM90_TMA_LOADENS4_14ComposedLayoutINS4_7SwizzleILi2ELi4ELi3EEENS4_18smem_ptr_flag_bitsILi16EEENSU_INS5_IJNSA_ILi8EEESH_EEENS5_IJSH_SB_EEEEEEEvNS4_8identityES11_S1B_vS1C_EENS_8epilogue10collective6detail29Sm90TmaWarpSpecializedAdapterINS1F_15DefaultEpilogueISJ_SK_SK_NS1E_6thread17LinearCombinationISJ_Li1EffLNS1J_9ScaleType4KindE0ELNS_15FloatRoundStyleE2ESJ_EENS1_15EpilogueDefaultEEEEEvvEEEEvNT_6ParamsE,@function
        .size           _ZN7cutlass13device_kernelINS_4gemm6kernel13GemmUniversalIN4cute5tupleIJiiiiEEENS1_10collective13CollectiveMmaINS1_34MainloopSm90TmaGmmaWarpSpecializedILi16ENS5_IJNS4_1CILi1EEESB_SB_EEENS1_32KernelTmaWarpSpecializedPingpongEEENS5_IJNSA_ILi64EEENSA_ILi160EEENSA_ILi32EEEEEENS_6half_tENS5_IJlSB_lEEESJ_SK_NS4_8TiledMMAINS4_8MMA_AtomIJNS4_4SM904GMMA25MMA_64x32x16_F32F16F16_SSILNSO_5MajorE0ELSQ_0ELNSO_7ScaleInE1ELSR_1EEEEEENS4_6LayoutISC_NS5_IJNSA_ILi0EEESV_SV_EEEEENS5_IJNS4_10UnderscoreESY_SY_EEEEENS4_13SM90_TMA_LOADENS4_14ComposedLayoutINS4_7SwizzleILi2ELi4ELi3EEENS4_18smem_ptr_flag_bitsILi16EEENSU_INS5_IJNSA_ILi8EEESH_EEENS5_IJSH_SB_EEEEEEEvNS4_8identityES11_S1B_vS1C_EENS_8epilogue10collective6detail29Sm90TmaWarpSpecializedAdapterINS1F_15DefaultEpilogueISJ_SK_SK_NS1E_6thread17LinearCombinationISJ_Li1EffLNS1J_9ScaleType4KindE0ELNS_15FloatRoundStyleE2ESJ_EENS1_15EpilogueDefaultEEEEEvvEEEEvNT_6ParamsE,(.L_x_253 - _ZN7cutlass13device_kernelINS_4gemm6kernel13GemmUniversalIN4cute5tupleIJiiiiEEENS1_10collective13CollectiveMmaINS1_34MainloopSm90TmaGmmaWarpSpecializedILi16ENS5_IJNS4_1CILi1EEESB_SB_EEENS1_32KernelTmaWarpSpecializedPingpongEEENS5_IJNSA_ILi64EEENSA_ILi160EEENSA_ILi32EEEEEENS_6half_tENS5_IJlSB_lEEESJ_SK_NS4_8TiledMMAINS4_8MMA_AtomIJNS4_4SM904GMMA25MMA_64x32x16_F32F16F16_SSILNSO_5MajorE0ELSQ_0ELNSO_7ScaleInE1ELSR_1EEEEEENS4_6LayoutISC_NS5_IJNSA_ILi0EEESV_SV_EEEEENS5_IJNS4_10UnderscoreESY_SY_EEEEENS4_13SM90_TMA_LOADENS4_14ComposedLayoutINS4_7SwizzleILi2ELi4ELi3EEENS4_18smem_ptr_flag_bitsILi16EEENSU_INS5_IJNSA_ILi8EEESH_EEENS5_IJSH_SB_EEEEEEEvNS4_8identityES11_S1B_vS1C_EENS_8epilogue10collective6detail29Sm90TmaWarpSpecializedAdapterINS1F_15DefaultEpilogueISJ_SK_SK_NS1E_6thread17LinearCombinationISJ_Li1EffLNS1J_9ScaleType4KindE0ELNS_15FloatRoundStyleE2ESJ_EENS1_15EpilogueDefaultEEEEEvvEEEEvNT_6ParamsE)
        .other          _ZN7cutlass13device_kernelINS_4gemm6kernel13GemmUniversalIN4cute5tupleIJiiiiEEENS1_10collective13CollectiveMmaINS1_34MainloopSm90TmaGmmaWarpSpecializedILi16ENS5_IJNS4_1CILi1EEESB_SB_EEENS1_32KernelTmaWarpSpecializedPingpongEEENS5_IJNSA_ILi64EEENSA_ILi160EEENSA_ILi32EEEEEENS_6half_tENS5_IJlSB_lEEESJ_SK_NS4_8TiledMMAINS4_8MMA_AtomIJNS4_4SM904GMMA25MMA_64x32x16_F32F16F16_SSILNSO_5MajorE0ELSQ_0ELNSO_7ScaleInE1ELSR_1EEEEEENS4_6LayoutISC_NS5_IJNSA_ILi0EEESV_SV_EEEEENS5_IJNS4_10UnderscoreESY_SY_EEEEENS4_13SM90_TMA_LOADENS4_14ComposedLayoutINS4_7SwizzleILi2ELi4ELi3EEENS4_18smem_ptr_flag_bitsILi16EEENSU_INS5_IJNSA_ILi8EEESH_EEENS5_IJSH_SB_EEEEEEEvNS4_8identityES11_S1B_vS1C_EENS_8epilogue10collective6detail29Sm90TmaWarpSpecializedAdapterINS1F_15DefaultEpilogueISJ_SK_SK_NS1E_6thread17LinearCombinationISJ_Li1EffLNS1J_9ScaleType4KindE0ELNS_15FloatRoundStyleE2ESJ_EENS1_15EpilogueDefaultEEEEEvvEEEEvNT_6ParamsE,@"STO_CUDA_ENTRY STV_DEFAULT"
_ZN7cutlass13device_kernelINS_4gemm6kernel13GemmUniversalIN4cute5tupleIJiiiiEEENS1_10collective13CollectiveMmaINS1_34MainloopSm90TmaGmmaWarpSpecializedILi16ENS5_IJNS4_1CILi1EEESB_SB_EEENS1_32KernelTmaWarpSpecializedPingpongEEENS5_IJNSA_ILi64EEENSA_ILi160EEENSA_ILi32EEEEEENS_6half_tENS5_IJlSB_lEEESJ_SK_NS4_8TiledMMAINS4_8MMA_AtomIJNS4_4SM904GMMA25MMA_64x32x16_F32F16F16_SSILNSO_5MajorE0ELSQ_0ELNSO_7ScaleInE1ELSR_1EEEEEENS4_6LayoutISC_NS5_IJNSA_ILi0EEESV_SV_EEEEENS5_IJNS4_10UnderscoreESY_SY_EEEEENS4_13SM90_TMA_LOADENS4_14ComposedLayoutINS4_7SwizzleILi2ELi4ELi3EEENS4_18smem_ptr_flag_bitsILi16EEENSU_INS5_IJNSA_ILi8EEESH_EEENS5_IJSH_SB_EEEEEEEvNS4_8identityES11_S1B_vS1C_EENS_8epilogue10collective6detail29Sm90TmaWarpSpecializedAdapterINS1F_15DefaultEpilogueISJ_SK_SK_NS1E_6thread17LinearCombinationISJ_Li1EffLNS1J_9ScaleType4KindE0ELNS_15FloatRoundStyleE2ESJ_EENS1_15EpilogueDefaultEEEEEvvEEEEvNT_6ParamsE:
[----:B------:R-:W0:Y:S01]  /*0000*/  LDC R1, c[0x0][0x28] ;  /* 0x00000a00ff017b82 */ /* 0x000e220000000800 */
[----:B------:R-:W1:Y:S01]  /*0010*/  S2R R4, SR_TID.X ;  /* 0x0000000000047919 */ /* 0x000e620000002100 */
[----:B------:R-:W-:Y:S01]  /*0020*/  ELECT P0, URZ, PT ;  /* 0x00000000003f782f */ /* 0x000fe20003800000 */
[----:B------:R-:W-:Y:S01]  /*0030*/  BSSY B0, `(.L_x_0) ;  /* 0x0000014000007945 */ /* 0x000fe20003800000 */
[----:B-1----:R-:W-:-:S05]  /*0040*/  SHF.R.U32.HI R0, RZ, 0x5, R4 ;  /* 0x00000005ff007819 */ /* 0x002fca0000011604 */
[----:B------:R-:W1:Y:S02]  /*0050*/  SHFL.IDX PT, R2, R0, RZ, 0x1f ;  /* 0x00001fff00027589 */ /* 0x000e6400000e0000 */
[----:B-1----:R-:W-:Y:S02]  /*0060*/  R2UR UR8, R2 ;  /* 0x00000000020872ca */ /* 0x002fe400000e0000 */
[----:B------:R-:W-:-:S05]  /*0070*/  SHF.R.U32.HI R2, RZ, 0x7, R4 ;  /* 0x00000007ff027819 */ /* 0x000fca0000011604 */
[----:B------:R1:W2:Y:S06]  /*0080*/  SHFL.IDX PT, R3, R2, RZ, 0x1f ;  /* 0x00001fff02037589 */ /* 0x0002ac00000e0000 */
[----:B------:R-:W-:Y:S02]  /*0090*/  USHF.R.S32.HI UR4, URZ, 0x1f, UR8 ;  /* 0x0000001f3f047899 */ /* 0x000fe40008011408 */
[----:B------:R-:W-:Y:S02]  /*00a0*/  ISETP.NE.OR P0, PT, RZ, UR8, !P0 ;  /* 0x00000008ff007c0c */ /* 0x000fe4000c705670 */
[----:B------:R-:W-:-:S04]  /*00b0*/  ULEA.HI UR4, UR4, UR8, URZ, 0x2 ;  /* 0x0000000804047291 */ /* 0x000fc8000f8f103f */
[----:B------:R-:W-:-:S04]  /*00c0*/  ULOP3.LUT UR4, UR4, 0xfffffffc, URZ, 0xc0, !UPT ;  /* 0xfffffffc04047892 */ /* 0x000fc8000f8ec03f */
[----:B------:R-:W-:-:S03]  /*00d0*/  UIADD3 UR8, UR8, -UR4, URZ ;  /* 0x8000000408087290 */ /* 0x000fc6000fffe03f */
[----:B01----:R-:W-:Y:S09]  /*00e0*/  @P0 BRA `(.L_x_1) ;  /* 0x0000000000200947 */ /* 0x003ff20003800000 */
[----:B------:R-:W-:Y:S02]  /*00f0*/  ULDC.64 UR4, c[0x0][0x198] ;  /* 0x0000660000047ab9 */ /* 0x000fe40000000a00 */
[----:B------:R-:W-:Y:S02]  /*0100*/  UIADD3 UR6, UP0, UR4, 0xf0, URZ ;  /* 0x000000f004067890 */ /* 0x000fe4000ff1e03f */
[----:B------:R-:W-:Y:S02]  /*0110*/  UIADD3 UR4, UP1, UR4, 0x1f0, URZ ;  /* 0x000001f004047890 */ /* 0x000fe4000ff3e03f */
[----:B------:R-:W-:Y:S02]  /*0120*/  UIADD3.X UR7, URZ, UR5, URZ, UP0, !UPT ;  /* 0x000000053f077290 */ /* 0x000fe400087fe43f */
[----:B------:R-:W-:-:S07]  /*0130*/  UIADD3.X UR5, URZ, UR5, URZ, UP1, !UPT ;  /* 0x000000053f057290 */ /* 0x000fce0008ffe43f */
[----:B------:R0:W-:Y:S02]  /*0140*/  UTMACCTL.PF [UR6] ;  /* 0x00000000060079b9 */ /* 0x0001e40008040000 */
[----:B------:R0:W-:Y:S02]  /*0150*/  UTMACCTL.PF [UR4] ;  /* 0x00000000040079b9 */ /* 0x0001e40008040000 */
[----:B0-----:R-:W-:Y:S01]  /*0160*/  NOP ;  /* 0x0000000000007918 */ /* 0x001fe20000000000 */
.L_x_1:
[----:B------:R-:W-:Y:S05]  /*0170*/  BSYNC B0 ;  /* 0x0000000000007941 */ /* 0x000fea0003800000 */
.L_x_0:
[----:B------:R-:W0:Y:S01]  /*0180*/  SHFL.IDX PT, R5, R0, RZ, 0x1f ;  /* 0x00001fff00057589 */ /* 0x000e2200000e0000 */
[----:B--2---:R-:W-:Y:S01]  /*0190*/  R2UR UR15, R3 ;  /* 0x00000000030f72ca */ /* 0x004fe200000e0000 */
[----:B------:R-:W-:-:S04]  /*01a0*/  UISETP.NE.AND UP0, UPT, UR8, 0x3, UPT ;  /* 0x000000030800788c */ /* 0x000fc8000bf05270 */
[----:B------:R-:W-:-:S08]  /*01b0*/  UISETP.EQ.OR UP0, UPT, UR8, URZ, !UP0 ;  /* 0x0000003f0800728c */ /* 0x000fd0000c702670 */
[----:B------:R-:W-:Y:S02]  /*01c0*/  UIADD3 UR18, UR15, -0x1, URZ ;  /* 0xffffffff0f127890 */ /* 0x000fe4000fffe03f */
[----:B------:R-:W-:Y:S02]  /*01d0*/  UISETP.EQ.AND UP0, UPT, UR15, URZ, UP0 ;  /* 0x0000003f0f00728c */ /* 0x000fe40008702270 */
[----:B------:R-:W-:Y:S02]  /*01e0*/  UISETP.GE.U32.AND UP1, UPT, UR18, 0x2, UPT ;  /* 0x000000021200788c */ /* 0x000fe4000bf26070 */
[----:B------:R-:W-:Y:S01]  /*01f0*/  USEL UR36, URZ, 0x1, !UP0 ;  /* 0x000000013f247887 */ /* 0x000fe2000c000000 */
[----:B0-----:R-:W-:-:S03]  /*0200*/  ISETP.NE.AND P0, PT, R5, RZ, PT ;  /* 0x000000ff0500720c */ /* 0x001fc60003f05270 */
[----:B------:R-:W-:-:S10]  /*0210*/  USEL UR36, UR36, 0x2, UP1 ;  /* 0x0000000224247887 */ /* 0x000fd40008800000 */
[----:B------:R-:W-:Y:S05]  /*0220*/  @P0 BRA `(.L_x_2) ;  /* 0x0000000000c40947 */ /* 0x000fea0003800000 */
[----:B------:R-:W-:Y:S01]  /*0230*/  ELECT P0, URZ, PT ;  /* 0x00000000003f782f */ /* 0x000fe20003800000 */
[----:B------:R-:W-:-:S12]  /*0240*/  BSSY B0, `(.L_x_2) ;  /* 0x000002f000007945 */ /* 0x000fd80003800000 */
[----:B------:R-:W-:Y:S05]  /*0250*/  @!P0 BRA `(.L_x_3) ;  /* 0x0000000000b48947 */ /* 0x000fea0003800000 */
[----:B------:R-:W0:Y:S01]  /*0260*/  S2UR UR9, SR_CgaCtaId ;  /* 0x00000000000979c3 */ /* 0x000e220000008800 */
[----:B------:R-:W-:Y:S01]  /*0270*/  UMOV UR4, 0x400 ;  /* 0x0000040000047882 */ /* 0x000fe20000000000 */
[----:B------:R-:W-:Y:S01]  /*0280*/  UMOV UR5, 0x1 ;  /* 0x0000000100057882 */ /* 0x000fe20000000000 */
[----:B------:R-:W-:Y:S02]  /*0290*/  UMOV UR6, 0x80 ;  /* 0x0000008000067882 */ /* 0x000fe40000000000 */
[----:B------:R-:W-:-:S04]  /*02a0*/  UIADD3 UR6, -UR6, 0x100000, URZ ;  /* 0x0010000006067890 */ /* 0x000fc8000fffe13f */
[----:B------:R-:W-:Y:S02]  /*02b0*/  USHF.L.U32 UR7, UR6, 0xb, URZ ;  /* 0x0000000b06077899 */ /* 0x000fe4000800063f */
[----:B------:R-:W-:Y:S02]  /*02c0*/  USHF.L.U32 UR6, UR6, 0x1, URZ ;  /* 0x0000000106067899 */ /* 0x000fe4000800063f */
[----:B0-----:R-:W-:Y:S02]  /*02d0*/  ULEA UR9, UR9, UR4, 0x18 ;  /* 0x0000000409097291 */ /* 0x001fe4000f8ec03f */
[----:B------:R-:W-:-:S04]  /*02e0*/  UIADD3 UR4, -UR5, 0x100000, URZ ;  /* 0x0010000005047890 */ /* 0x000fc8000fffe13f */
[----:B------:R-:W-:Y:S02]  /*02f0*/  USHF.L.U32 UR5, UR4, 0xb, URZ ;  /* 0x0000000b04057899 */ /* 0x000fe4000800063f */
[----:B------:R-:W-:Y:S01]  /*0300*/  USHF.L.U32 UR4, UR4, 0x1, URZ ;  /* 0x0000000104047899 */ /* 0x000fe2000800063f */
[----:B------:R-:W0:Y:S11]  /*0310*/  FENCE.VIEW.ASYNC.S ;  /* 0x00000000000073c6 */ /* 0x000e360000000000 */
[----:B0-----:R0:W1:Y:S01]  /*0320*/  SYNCS.EXCH.64 URZ, [UR9], UR4 ;  /* 0x00000004093f75b2 */ /* 0x0010620008000100 */
[----:B------:R0:W2:Y:S01]  /*0330*/  SYNCS.EXCH.64 URZ, [UR9+0x80], UR6 ;  /* 0x00008006093f75b2 */ /* 0x0000a20008000100 */
[----:B------:R0:W3:Y:S01]  /*0340*/  SYNCS.EXCH.64 URZ, [UR9+0x8], UR4 ;  /* 0x00000804093f75b2 */ /* 0x0000e20008000100 */
[----:B------:R0:W4:Y:S01]  /*0350*/  SYNCS.EXCH.64 URZ, [UR9+0x88], UR6 ;  /* 0x00008806093f75b2 */ /* 0x0001220008000100 */
[----:B------:R0:W0:Y:S01]  /*0360*/  SYNCS.EXCH.64 URZ, [UR9+0x10], UR4 ;  /* 0x00001004093f75b2 */ /* 0x0000220008000100 */
        /* <DEDUP_REMOVED lines=27> */
[----:B-1234-:R-:W-:Y:S01]  /*0520*/  NOP ;  /* 0x0000000000007918 */ /* 0x01efe20000000000 */
.L_x_3:
[----:B0-----:R-:W-:Y:S05]  /*0530*/  BSYNC B0 ;  /* 0x0000000000007941 */ /* 0x001fea0003800000 */
.L_x_2:
[----:B------:R-:W0:Y:S01]  /*0540*/  SHFL.IDX PT, R5, R0, RZ, 0x1f ;  /* 0x00001fff00057589 */ /* 0x000e2200000e0000 */
[----:B------:R-:W-:Y:S01]  /*0550*/  ELECT P0, URZ, PT ;  /* 0x00000000003f782f */ /* 0x000fe20003800000 */
[----:B------:R-:W-:Y:S01]  /*0560*/  NOP ;  /* 0x0000000000007918 */ /* 0x000fe20000000000 */
[----:B------:R-:W-:Y:S01]  /*0570*/  ELECT P1, URZ, PT ;  /* 0x00000000003f782f */ /* 0x000fe20003820000 */
[----:B------:R-:W1:Y:S01]  /*0580*/  SHFL.IDX PT, R3, R0, RZ, 0x1f ;  /* 0x00001fff00037589 */ /* 0x000e6200000e0000 */
[----:B------:R-:W-:Y:S01]  /*0590*/  UMOV UR4, 0x20 ;  /* 0x0000002000047882 */ /* 0x000fe20000000000 */
[----:B------:R-:W-:Y:S01]  /*05a0*/  UMOV UR12, 0x80 ;  /* 0x00000080000c7882 */ /* 0x000fe20000000000 */
[----:B------:R-:W-:Y:S01]  /*05b0*/  NOP ;  /* 0x0000000000007918 */ /* 0x000fe20000000000 */
[----:B------:R2:W3:Y:S01]  /*05c0*/  SHFL.IDX PT, R0, R2, RZ, 0x1f ;  /* 0x00001fff02007589 */ /* 0x0004e200000e0000 */
[----:B------:R-:W-:Y:S01]  /*05d0*/  ULDC.64 UR50, c[0x0][0x208] ;  /* 0x0000820000327ab9 */ /* 0x000fe20000000a00 */
[----:B0-----:R-:W-:-:S02]  /*05e0*/  ISETP.NE.OR P0, PT, R5, RZ, !P0 ;  /* 0x000000ff0500720c */ /* 0x001fc40004705670 */
[----:B-1----:R-:W-:Y:S02]  /*05f0*/  ISETP.NE.OR P1, PT, R3, RZ, !P1 ;  /* 0x000000ff0300720c */ /* 0x002fe40004f25670 */
[----:B------:R-:W-:-:S04]  /*0600*/  SHF.R.S32.HI R3, RZ, 0x1f, R4 ;  /* 0x0000001fff037819 */ /* 0x000fc80000011404 */
[----:B------:R-:W-:-:S05]  /*0610*/  LEA.HI R3, R3, R4, RZ, 0x7 ;  /* 0x0000000403037211 */ /* 0x000fca00078f38ff */
[----:B------:R-:W-:Y:S01]  /*0620*/  VOTEU.ALL UP0, P0 ;  /* 0x00000000003f7886 */ /* 0x000fe20000000000 */
[----:B------:R-:W-:Y:S01]  /*0630*/  LOP3.LUT R3, R3, 0xffffff80, RZ, 0xc0, !PT ;  /* 0xffffff8003037812 */ /* 0x000fe200078ec0ff */
[----:B------:R-:W-:-:S03]  /*0640*/  VOTEU.ALL UP1, P1 ;  /* 0x00000000003f7886 */ /* 0x000fc60000820000 */
[----:B------:R-:W0:Y:S01]  /*0650*/  @!UP0 S2UR UR7, SR_CgaCtaId ;  /* 0x00000000000789c3 */ /* 0x000e220000008800 */
[----:B------:R-:W-:Y:S01]  /*0660*/  @!UP0 UMOV UR6, 0x400 ;  /* 0x0000040000068882 */ /* 0x000fe20000000000 */
[----:B------:R-:W-:-:S04]  /*0670*/  @!UP0 UIADD3 UR4, -UR4, 0x100000, URZ ;  /* 0x0010000004048890 */ /* 0x000fc8000fffe13f */
[----:B------:R-:W-:Y:S02]  /*0680*/  @!UP0 USHF.L.U32 UR5, UR4, 0xb, URZ ;  /* 0x0000000b04058899 */ /* 0x000fe4000800063f */
[----:B------:R-:W-:Y:S01]  /*0690*/  @!UP0 USHF.L.U32 UR4, UR4, 0x1, URZ ;  /* 0x0000000104048899 */ /* 0x000fe2000800063f */
[----:B------:R-:W-:Y:S01]  /*06a0*/  IMAD.IADD R3, R4, 0x1, -R3 ;  /* 0x0000000104037824 */ /* 0x000fe200078e0a03 */
[----:B------:R-:W-:Y:S01]  /*06b0*/  @!UP1 UMOV UR10, 0x400 ;  /* 0x00000400000a9882 */ /* 0x000fe20000000000 */
[----:B------:R-:W-:Y:S01]  /*06c0*/  VOTEU.ALL UP2, P1 ;  /* 0x00000000003f7886 */ /* 0x000fe20000840000 */
[----:B------:R-:W-:Y:S01]  /*06d0*/  VOTEU.ALL UP3, P1 ;  /* 0x00000000003f7886 */ /* 0x000fe20000860000 */
[----:B------:R-:W-:Y:S01]  /*06e0*/  VOTEU.ALL UP4, P1 ;  /* 0x00000000003f7886 */ /* 0x000fe20000880000 */
[----:B------:R-:W1:Y:S01]  /*06f0*/  @!UP1 S2UR UR11, SR_CgaCtaId ;  /* 0x00000000000b99c3 */ /* 0x000e620000008800 */
[----:B------:R-:W-:Y:S01]  /*0700*/  VOTEU.ALL UP5, P1 ;  /* 0x00000000003f7886 */ /* 0x000fe200008a0000 */
[----:B------:R-:W-:Y:S01]  /*0710*/  ISETP.NE.AND P1, PT, RZ, UR15, PT ;  /* 0x0000000fff007c0c */ /* 0x000fe2000bf25270 */
[----:B0-----:R-:W-:-:S02]  /*0720*/  @!UP0 ULEA UR9, UR7, UR6, 0x18 ;  /* 0x0000000607098291 */ /* 0x001fc4000f8ec03f */
[----:B------:R-:W-:-:S04]  /*0730*/  @!UP1 UIADD3 UR6, -UR12, 0x100000, URZ ;  /* 0x001000000c069890 */ /* 0x000fc8000fffe13f */
[----:B------:R-:W-:Y:S02]  /*0740*/  @!UP1 USHF.L.U32 UR7, UR6, 0xb, URZ ;  /* 0x0000000b06079899 */ /* 0x000fe4000800063f */
[----:B------:R-:W-:Y:S01]  /*0750*/  @!UP1 USHF.L.U32 UR6, UR6, 0x1, URZ ;  /* 0x0000000106069899 */ /* 0x000fe2000800063f */
[----:B------:R-:W-:Y:S01]  /*0760*/  VOTEU.ALL UP0, P0 ;  /* 0x00000000003f7886 */ /* 0x000fe20000000000 */
[----:B-1----:R-:W-:Y:S01]  /*0770*/  @!UP1 ULEA UR10, UR11, UR10, 0x18 ;  /* 0x0000000a0b0a9291 */ /* 0x002fe2000f8ec03f */
[----:B------:R-:W-:Y:S01]  /*0780*/  VOTEU.ALL UP1, P0 ;  /* 0x00000000003f7886 */ /* 0x000fe20000020000 */
[----:B------:R-:W0:Y:S02]  /*0790*/  FENCE.VIEW.ASYNC.S ;  /* 0x00000000000073c6 */ /* 0x000e240000000000 */
[----:B0-----:R-:W0:Y:S02]  /*07a0*/  @!UP0 SYNCS.EXCH.64 URZ, [UR9+0x130], UR4 ;  /* 0x00013004093f85b2 */ /* 0x001e240008000100 */
[----:B------:R1:W0:Y:S01]  /*07b0*/  @!UP1 SYNCS.EXCH.64 URZ, [UR9+0x138], UR4 ;  /* 0x00013804093f95b2 */ /* 0x0002220008000100 */
[----:B------:R-:W-:Y:S01]  /*07c0*/  NOP ;  /* 0x0000000000007918 */ /* 0x000fe20000000000 */
[----:B-1----:R-:W-:-:S02]  /*07d0*/  ULDC.64 UR4, c[0x0][0x598] ;  /* 0x0001660000047ab9 */ /* 0x002fc40000000a00 */
[----:B------:R-:W-:Y:S02]  /*07e0*/  ISETP.NE.U32.AND P0, PT, RZ, UR4, PT ;  /* 0x00000004ff007c0c */ /* 0x000fe4000bf05070 */
[----:B------:R2:W0:Y:S02]  /*07f0*/  @!UP2 SYNCS.EXCH.64 URZ, [UR10+0x110], UR6 ;  /* 0x000110060a3fa5b2 */ /* 0x0004240008000100 */
[----:B------:R-:W-:Y:S01]  /*0800*/  ISETP.NE.AND.EX P0, PT, RZ, UR5, PT, P0 ;  /* 0x00000005ff007c0c */ /* 0x000fe2000bf05300 */
[----:B------:R2:W0:Y:S01]  /*0810*/  @!UP3 SYNCS.EXCH.64 URZ, [UR10+0x118], UR6 ;  /* 0x000118060a3fb5b2 */ /* 0x0004220008000100 */
[----:B------:R2:W0:Y:S01]  /*0820*/  @!UP4 SYNCS.EXCH.64 URZ, [UR10+0x120], UR6 ;  /* 0x000120060a3fc5b2 */ /* 0x0004220008000100 */
[----:B------:R2:W0:Y:S01]  /*0830*/  @!UP5 SYNCS.EXCH.64 URZ, [UR10+0x128], UR6 ;  /* 0x000128060a3fd5b2 */ /* 0x0004220008000100 */
[----:B------:R-:W-:Y:S01]  /*0840*/  NOP ;  /* 0x0000000000007918 */ /* 0x000fe20000000000 */
[----:B0-----:R-:W-:Y:S08]  /*0850*/  BAR.SYNC.DEFER_BLOCKING 0x0 ;  /* 0x0000000000007b1d */ /* 0x001ff00000010000 */
[----:B--23--:R-:W-:Y:S05]  /*0860*/  @!P0 BRA `(.L_x_4) ;  /* 0x00000000001c8947 */ /* 0x00cfea0003800000 */
[----:B------:R-:W0:Y:S02]  /*0870*/  LDC.64 R6, c[0x0][0x598] ;  /* 0x00016600ff067b82 */ /* 0x000e240000000a00 */
[----:B0-----:R-:W2:Y:S02]  /*0880*/  LDG.E.64 R6, desc[UR50][R6.64] ;  /* 0x0000003206067981 */ /* 0x001ea4000c1e1b00 */
[----:B--2---:R-:W-:-:S04]  /*0890*/  ISETP.NE.U32.AND P0, PT, R6, RZ, PT ;  /* 0x000000ff0600720c */ /* 0x004fc80003f05070 */
[----:B------:R-:W-:-:S13]  /*08a0*/  ISETP.NE.AND.EX P0, PT, R7, RZ, PT, P0 ;  /* 0x000000ff0700720c */ /* 0x000fda0003f05300 */
[----:B------:R-:W-:Y:S05]  /*08b0*/  @!P0 BRA `(.L_x_4) ;  /* 0x0000000000088947 */ /* 0x000fea0003800000 */
[----:B------:R1:W5:Y:S01]  /*08c0*/  LD.E R22, desc[UR50][R6.64] ;  /* 0x0000003206167980 */ /* 0x000362000c101900 */
[----:B------:R-:W-:Y:S05]  /*08d0*/  BRA `(.L_x_5) ;  /* 0x0000000000247947 */ /* 0x000fea0003800000 */
.L_x_4:
[----:B------:R-:W-:Y:S02]  /*08e0*/  ULDC.64 UR4, c[0x0][0x588] ;  /* 0x0001620000047ab9 */ /* 0x000fe40000000a00 */
[----:B------:R-:W-:-:S04]  /*08f0*/  ISETP.NE.U32.AND P0, PT, RZ, UR4, PT ;  /* 0x00000004ff007c0c */ /* 0x000fc8000bf05070 */
[----:B------:R-:W-:-:S13]  /*0900*/  ISETP.NE.AND.EX P0, PT, RZ, UR5, PT, P0 ;  /* 0x00000005ff007c0c */ /* 0x000fda000bf05300 */
[----:B------:R-:W-:Y:S05]  /*0910*/  @!P0 BRA `(.L_x_6) ;  /* 0x00000000000c8947 */ /* 0x000fea0003800000 */
[----:B------:R-:W0:Y:S02]  /*0920*/  LDC.64 R22, c[0x0][0x588] ;  /* 0x00016200ff167b82 */ /* 0x000e240000000a00 */
[----:B0-----:R0:W5:Y:S01]  /*0930*/  LDG.E R22, desc[UR50][R22.64] ;  /* 0x0000003216167981 */ /* 0x001162000c1e1900 */
[----:B------:R-:W-:Y:S05]  /*0940*/  BRA `(.L_x_5) ;  /* 0x0000000000087947 */ /* 0x000fea0003800000 */
.L_x_6:
[----:B------:R-:W-:Y:S02]  /*0950*/  ULDC UR4, c[0x0][0x580] ;  /* 0x0001600000047ab9 */ /* 0x000fe40000000800 */
[----:B------:R-:W-:-:S07]  /*0960*/  IMAD.U32 R22, RZ, RZ, UR4 ;  /* 0x00000004ff167e24 */ /* 0x000fce000f8e00ff */
.L_x_5:
[----:B------:R-:W-:Y:S02]  /*0970*/  ULDC.64 UR4, c[0x0][0x5a0] ;  /* 0x0001680000047ab9 */ /* 0x000fe40000000a00 */
[----:B------:R-:W-:-:S04]  /*0980*/  ISETP.NE.U32.AND P0, PT, RZ, UR4, PT ;  /* 0x00000004ff007c0c */ /* 0x000fc8000bf05070 */
[----:B------:R-:W-:-:S13]  /*0990*/  ISETP.NE.AND.EX P0, PT, RZ, UR5, PT, P0 ;  /* 0x00000005ff007c0c */ /* 0x000fda000bf05300 */
[----:B------:R-:W-:Y:S05]  /*09a0*/  @!P0 BRA `(.L_x_7) ;  /* 0x00000000001c8947 */ /* 0x000fea0003800000 */
[----:B-1----:R-:W1:Y:S02]  /*09b0*/  LDC.64 R6, c[0x0][0x5a0] ;  /* 0x00016800ff067b82 */ /* 0x002e640000000a00 */
[----:B-1----:R-:W2:Y:S02]  /*09c0*/  LDG.E.64 R6, desc[UR50][R6.64] ;  /* 0x0000003206067981 */ /* 0x002ea4000c1e1b00 */
[----:B--2---:R-:W-:-:S04]  /*09d0*/  ISETP.NE.U32.AND P0, PT, R6, RZ, PT ;  /* 0x000000ff0600720c */ /* 0x004fc80003f05070 */
[----:B------:R-:W-:-:S13]  /*09e0*/  ISETP.NE.AND.EX P0, PT, R7, RZ, PT, P0 ;  /* 0x000000ff0700720c */ /* 0x000fda0003f05300 */
[----:B------:R-:W-:Y:S05]  /*09f0*/  @!P0 BRA `(.L_x_7) ;  /* 0x0000000000088947 */ /* 0x000fea0003800000 */
[----:B0-----:R2:W5:Y:S01]  /*0a00*/  LD.E R23, desc[UR50][R6.64] ;  /* 0x0000003206177980 */ /* 0x001562000c101900 */
[----:B------:R-:W-:Y:S05]  /*0a10*/  BRA `(.L_x_8) ;  /* 0x0000000000247947 */ /* 0x000fea0003800000 */
.L_x_7:
[----:B------:R-:W-:Y:S02]  /*0a20*/  ULDC.64 UR4, c[0x0][0x590] ;  /* 0x0001640000047ab9 */ /* 0x000fe40000000a00 */
[----:B------:R-:W-:-:S04]  /*0a30*/  ISETP.NE.U32.AND P0, PT, RZ, UR4, PT ;  /* 0x00000004ff007c0c */ /* 0x000fc8000bf05070 */
[----:B------:R-:W-:-:S13]  /*0a40*/  ISETP.NE.AND.EX P0, PT, RZ, UR5, PT, P0 ;  /* 0x00000005ff007c0c */ /* 0x000fda000bf05300 */
[----:B------:R-:W-:Y:S05]  /*0a50*/  @!P0 BRA `(.L_x_9) ;  /* 0x00000000000c8947 */ /* 0x000fea0003800000 */
[----:B-1----:R-:W0:Y:S02]  /*0a60*/  LDC.64 R6, c[0x0][0x590] ;  /* 0x00016400ff067b82 */ /* 0x002e240000000a00 */
[----:B0-----:R0:W5:Y:S01]  /*0a70*/  LDG.E R23, desc[UR50][R6.64] ;  /* 0x0000003206177981 */ /* 0x001162000c1e1900 */
[----:B------:R-:W-:Y:S05]  /*0a80*/  BRA `(.L_x_8) ;  /* 0x0000000000087947 */ /* 0x000fea0003800000 */
.L_x_9:
[----:B------:R-:W-:Y:S02]  /*0a90*/  ULDC UR4, c[0x0][0x584] ;  /* 0x0001610000047ab9 */ /* 0x000fe40000000800 */
[----:B0-----:R-:W-:-:S07]  /*0aa0*/  IMAD.U32 R23, RZ, RZ, UR4 ;  /* 0x00000004ff177e24 */ /* 0x001fce000f8e00ff */
.L_x_8:
[----:B------:R-:W3:Y:S01]  /*0ab0*/  S2UR UR10, SR_CTAID.Y ;  /* 0x00000000000a79c3 */ /* 0x000ee20000002600 */
[----:B------:R-:W-:Y:S01]  /*0ac0*/  ULDC UR5, c[0x0][0x65c] ;  /* 0x0001970000057ab9 */ /* 0x000fe20000000800 */
[----:B------:R-:W-:Y:S01]  /*0ad0*/  UISETP.NE.AND UP0, UPT, UR15, 0x2, UPT ;  /* 0x000000020f00788c */ /* 0x000fe2000bf05270 */
[----:B------:R-:W-:Y:S01]  /*0ae0*/  PRMT R5, RZ, 0x7610, R5 ;  /* 0x00007610ff057816 */ /* 0x000fe20000000005 */
[----:B------:R-:W-:Y:S01]  /*0af0*/  UISETP.NE.AND UP2, UPT, UR5, 0x1, UPT ;  /* 0x000000010500788c */ /* 0x000fe2000bf45270 */
[----:B------:R-:W-:Y:S02]  /*0b00*/  IMAD.MOV.U32 R18, RZ, RZ, -0x1 ;  /* 0xffffffffff127424 */ /* 0x000fe400078e00ff */
[----:B------:R-:W-:Y:S01]  /*0b10*/  IMAD.MOV.U32 R19, RZ, RZ, -0x1 ;  /* 0xffffffffff137424 */ /* 0x000fe200078e00ff */
[----:B------:R-:W4:Y:S01]  /*0b20*/  S2UR UR4, SR_CTAID.X ;  /* 0x00000000000479c3 */ /* 0x000f220000002500 */
[----:B------:R-:W-:-:S06]  /*0b30*/  UP2UR UR38, UPR, URZ, 0x4 ;  /* 0x000000043f267883 */ /* 0x000fcc0008000000 */
[----:B------:R-:W-:Y:S01]  /*0b40*/  @UP2 ULDC UR12, c[0x0][0x10] ;  /* 0x00000400000c2ab9 */ /* 0x000fe20000000800 */
[----:B------:R-:W-:Y:S01]  /*0b50*/  @UP2 UMOV UR7, URZ ;  /* 0x0000003f00072c82 */ /* 0x000fe20008000000 */
[----:B------:R-:W-:Y:S01]  /*0b60*/  @UP2 UMOV UR5, URZ ;  /* 0x0000003f00052c82 */ /* 0x000fe20008000000 */
[----:B012---:R-:W0:Y:S01]  /*0b70*/  LDC.64 R6, c[0x0][0x650] ;  /* 0x00019400ff067b82 */ /* 0x007e220000000a00 */
[----:B---3--:R-:W-:Y:S02]  /*0b80*/  @UP2 UMOV UR9, UR10 ;  /* 0x0000000a00092c82 */ /* 0x008fe40008000000 */
[----:B------:R-:W-:Y:S01]  /*0b90*/  @UP2 UMOV UR6, UR9 ;  /* 0x0000000900062c82 */ /* 0x000fe20008000000 */
[----:B------:R-:W-:Y:S01]  /*0ba0*/  @!UP2 UMOV UR9, UR10 ;  /* 0x0000000a0009ac82 */ /* 0x000fe20008000000 */
[----:B----4-:R-:W-:-:S03]  /*0bb0*/  @UP2 UIMAD.WIDE.U32 UR12, UR4, UR12, UR6 ;  /* 0x0000000c040c22a5 */ /* 0x010fc6000f8e0006 */
[----:B------:R-:W-:Y:S01]  /*0bc0*/  @!UP2 ULDC UR6, c[0x0][0xc] ;  /* 0x000003000006aab9 */ /* 0x000fe20000000800 */
[----:B------:R-:W-:Y:S01]  /*0bd0*/  @UP2 UIADD3 UR14, UR13, UR5, URZ ;  /* 0x000000050d0e2290 */ /* 0x000fe2000fffe03f */
[----:B------:R-:W-:Y:S02]  /*0be0*/  ULDC UR10, c[0x0][0xc] ;  /* 0x00000300000a7ab9 */ /* 0x000fe40000000800 */
[----:B------:R-:W-:Y:S01]  /*0bf0*/  UMOV UR5, URZ ;  /* 0x0000003f00057c82 */ /* 0x000fe20008000000 */
[----:B------:R-:W-:Y:S01]  /*0c00*/  ULDC UR11, c[0x0][0x10] ;  /* 0x00000400000b7ab9 */ /* 0x000fe20000000800 */
[----:B------:R-:W-:Y:S02]  /*0c10*/  @!UP2 UIMAD.WIDE.U32 UR6, UR6, UR9, UR4 ;  /* 0x000000090606a2a5 */ /* 0x000fe4000f8e0004 */
[----:B------:R-:W-:Y:S01]  /*0c20*/  UIMAD.WIDE.U32 UR10, UR10, UR11, URZ ;  /* 0x0000000b0a0a72a5 */ /* 0x000fe2000f8e003f */
[----:B------:R-:W-:-:S03]  /*0c30*/  ULDC UR13, c[0x0][0x14] ;  /* 0x00000500000d7ab9 */ /* 0x000fc60000000800 */
[----:B------:R-:W-:Y:S02]  /*0c40*/  UIMAD.WIDE.U32 UR48, UR10, UR13, URZ ;  /* 0x0000000d0a3072a5 */ /* 0x000fe4000f8e003f */
[----:B------:R-:W-:Y:S01]  /*0c50*/  UIMAD UR37, UR11, UR13, URZ ;  /* 0x0000000d0b2572a4 */ /* 0x000fe2000f8e023f */
[----:B------:R-:W-:Y:S01]  /*0c60*/  @!UP2 UMOV UR12, UR6 ;  /* 0x00000006000cac82 */ /* 0x000fe20008000000 */
[----:B------:R-:W-:Y:S02]  /*0c70*/  @!UP2 UMOV UR14, UR7 ;  /* 0x00000007000eac82 */ /* 0x000fe40008000000 */
[----:B------:R-:W-:Y:S02]  /*0c80*/  UIADD3 UR37, UR49, UR37, URZ ;  /* 0x0000002531257290 */ /* 0x000fe4000fffe03f */
[----:B------:R-:W-:-:S04]  /*0c90*/  UIADD3 UR6, UP1, UR12, UR48, URZ ;  /* 0x000000300c067290 */ /* 0x000fc8000ff3e03f */
[----:B------:R-:W-:Y:S02]  /*0ca0*/  UIADD3.X UR7, UR14, UR37, URZ, UP1, !UPT ;  /* 0x000000250e077290 */ /* 0x000fe40008ffe43f */
[----:B------:R-:W-:Y:S02]  /*0cb0*/  USEL UR6, UR6, UR12, !UP0 ;  /* 0x0000000c06067287 */ /* 0x000fe4000c000000 */
[----:B------:R-:W-:-:S04]  /*0cc0*/  USEL UR7, UR7, UR14, !UP0 ;  /* 0x0000000e07077287 */ /* 0x000fc8000c000000 */
[----:B0-----:R-:W-:Y:S01]  /*0cd0*/  ISETP.LE.U32.AND P0, PT, R6, UR6, PT ;  /* 0x0000000606007c0c */ /* 0x001fe2000bf03070 */
[----:B------:R-:W-:Y:S02]  /*0ce0*/  IMAD.U32 R16, RZ, RZ, UR6 ;  /* 0x00000006ff107e24 */ /* 0x000fe4000f8e00ff */
[----:B------:R-:W-:Y:S02]  /*0cf0*/  IMAD.U32 R2, RZ, RZ, UR7 ;  /* 0x00000007ff027e24 */ /* 0x000fe4000f8e00ff */
[----:B------:R-:W-:-:S03]  /*0d00*/  IMAD.U32 R17, RZ, RZ, UR7 ;  /* 0x00000007ff117e24 */ /* 0x000fc6000f8e00ff */
[----:B------:R-:W-:Y:S01]  /*0d10*/  ISETP.GE.U32.AND.EX P0, PT, R2, R7, PT, P0 ;  /* 0x000000070200720c */ /* 0x000fe20003f06100 */
[----:B------:R-:W-:-:S12]  /*0d20*/  IMAD.MOV.U32 R2, RZ, RZ, -0x1 ;  /* 0xffffffffff027424 */ /* 0x000fd800078e00ff */
[----:B------:R-:W-:Y:S05]  /*0d30*/  @P0 BRA `(.L_x_10) ;  /* 0x00000004008c0947 */ /* 0x000fea0003800000 */
[----:B------:R-:W-:Y:S01]  /*0d40*/  I2FP.F32.U32 R2, UR4 ;  /* 0x0000000400027c45 */ /* 0x000fe20008201000 */
[----:B------:R-:W-:Y:S01]  /*0d50*/  ULDC.64 UR16, c[0x0][0x628] ;  /* 0x00018a0000107ab9 */ /* 0x000fe20000000a00 */
[----:B------:R-:W-:Y:S01]  /*0d60*/  ULDC UR6, c[0x0][0x150] ;  /* 0x0000540000067ab9 */ /* 0x000fe20000000800 */
[----:B------:R-:W-:Y:S01]  /*0d70*/  ISETP.NE.U32.AND P0, PT, RZ, UR16, PT ;  /* 0x00000010ff007c0c */ /* 0x000fe2000bf05070 */
[----:B------:R-:W-:Y:S01]  /*0d80*/  ULDC UR15, c[0x0][0x630] ;  /* 0x00018c00000f7ab9 */ /* 0x000fe20000000800 */
[----:B------:R-:W-:Y:S01]  /*0d90*/  FMUL R2, R2, UR6 ;  /* 0x0000000602027c20 */ /* 0x000fe20008400000 */
[----:B------:R-:W-:Y:S01]  /*0da0*/  R2UR UR19, R16 ;  /* 0x00000000101372ca */ /* 0x000fe200000e0000 */
[----:B------:R-:W-:Y:S01]  /*0db0*/  ULDC UR21, c[0x0][0x154] ;  /* 0x0000550000157ab9 */ /* 0x000fe20000000800 */
[----:B------:R-:W-:Y:S01]  /*0dc0*/  ISETP.NE.AND.EX P0, PT, RZ, UR17, PT, P0 ;  /* 0x00000011ff007c0c */ /* 0x000fe2000bf05300 */
[----:B------:R0:W1:Y:S01]  /*0dd0*/  F2I.U32.TRUNC.NTZ R5, R2 ;  /* 0x0000000200057305 */ /* 0x000062000020f000 */
[----:B------:R-:W-:-:S02]  /*0de0*/  R2UR UR20, R17 ;  /* 0x00000000111472ca */ /* 0x000fc400000e0000 */
[----:B------:R-:W-:Y:S02]  /*0df0*/  R2UR UR6, R16 ;  /* 0x00000000100672ca */ /* 0x000fe400000e0000 */
[----:B------:R-:W-:-:S07]  /*0e00*/  R2UR UR7, R17 ;  /* 0x00000000110772ca */ /* 0x000fce00000e0000 */
[----:B0-----:R-:W-:Y:S08]  /*0e10*/  @!P0 BRA `(.L_x_11) ;  /* 0x0000000000308947 */ /* 0x001ff00003800000 */
[----:B------:R-:W-:Y:S01]  /*0e20*/  R2UR UR6, R16 ;  /* 0x00000000100672ca */ /* 0x000fe200000e0000 */
[----:B------:R-:W-:Y:S01]  /*0e30*/  ULDC UR12, c[0x0][0x634] ;  /* 0x00018d00000c7ab9 */ /* 0x000fe20000000800 */
[----:B------:R-:W-:-:S11]  /*0e40*/  R2UR UR14, R17 ;  /* 0x00000000110e72ca */ /* 0x000fd600000e0000 */
[----:B------:R-:W-:-:S04]  /*0e50*/  UIADD3 UR12, UP1, UR6, UR12, URZ ;  /* 0x0000000c060c7290 */ /* 0x000fc8000ff3e03f */
[----:B------:R-:W-:-:S04]  /*0e60*/  UIADD3.X UR14, URZ, UR14, URZ, UP1, !UPT ;  /* 0x0000000e3f0e7290 */ /* 0x000fc80008ffe43f */
[----:B------:R-:W-:-:S04]  /*0e70*/  UIMAD.WIDE.U32 UR6, UR14, UR16, URZ ;  /* 0x000000100e0672a5 */ /* 0x000fc8000f8e003f */
[----:B------:R-:W-:Y:S02]  /*0e80*/  UIMAD.WIDE.U32 UR10, UP1, UR12, UR17, UR6 ;  /* 0x000000110c0a72a5 */ /* 0x000fe4000f820006 */
[----:B------:R-:W-:Y:S02]  /*0e90*/  UIMAD.WIDE.U32 UR6, UR12, UR16, URZ ;  /* 0x000000100c0672a5 */ /* 0x000fe4000f8e003f */
[----:B------:R-:W-:Y:S02]  /*0ea0*/  UIADD3.X UR13, URZ, URZ, URZ, UP1, !UPT ;  /* 0x0000003f3f0d7290 */ /* 0x000fe40008ffe43f */
[----:B------:R-:W-:Y:S01]  /*0eb0*/  UIADD3 URZ, UP1, UR7, UR10, URZ ;  /* 0x0000000a073f7290 */ /* 0x000fe2000ff3e03f */
[----:B------:R-:W-:-:S03]  /*0ec0*/  UMOV UR12, UR11 ;  /* 0x0000000b000c7c82 */ /* 0x000fc60008000000 */
[----:B------:R-:W-:-:S12]  /*0ed0*/  UIMAD.WIDE.U32.X UR6, UR14, UR17, UR12, UP1 ;  /* 0x000000110e0672a5 */ /* 0x000fd800088e040c */
.L_x_11:
[----:B------:R-:W-:Y:S01]  /*0ee0*/  USHF.R.U64 UR5, UR6, UR15, UR7 ;  /* 0x0000000f06057299 */ /* 0x000fe20008001207 */
[----:B------:R-:W-:Y:S01]  /*0ef0*/  I2FP.F32.U32 R2, UR9 ;  /* 0x0000000900027c45 */ /* 0x000fe20008201000 */
[----:B------:R-:W-:Y:S01]  /*0f00*/  USHF.R.U32.HI UR6, URZ, UR15, UR7 ;  /* 0x0000000f3f067299 */ /* 0x000fe20008011607 */
[----:B-1----:R-:W-:Y:S01]  /*0f10*/  R2UR UR14, R5 ;  /* 0x00000000050e72ca */ /* 0x002fe200000e0000 */
[----:B------:R-:W-:Y:S02]  /*0f20*/  UIADD3 UR17, UP1, URZ, -UR5, URZ ;  /* 0x800000053f117290 */ /* 0x000fe4000ff3e03f */
[----:B------:R-:W-:Y:S01]  /*0f30*/  FMUL R2, R2, UR21 ;  /* 0x0000001502027c20 */ /* 0x000fe20008400000 */
[----:B------:R-:W-:Y:S01]  /*0f40*/  ULDC.64 UR10, c[0x0][0x620] ;  /* 0x00018800000a7ab9 */ /* 0x000fe20000000a00 */
[----:B------:R-:W-:Y:S01]  /*0f50*/  UIADD3.X UR6, URZ, ~UR6, URZ, UP1, !UPT ;  /* 0x800000063f067290 */ /* 0x000fe20008ffe43f */
[----:B------:R-:W-:Y:S01]  /*0f60*/  UMOV UR12, UR19 ;  /* 0x00000013000c7c82 */ /* 0x000fe20008000000 */
[----:B------:R-:W-:-:S02]  /*0f70*/  UMOV UR13, UR20 ;  /* 0x00000014000d7c82 */ /* 0x000fc40008000000 */
[----:B------:R-:W-:Y:S01]  /*0f80*/  UIMAD UR6, UR6, UR10, URZ ;  /* 0x0000000a060672a4 */ /* 0x000fe2000f8e023f */
[----:B------:R-:W0:Y:S01]  /*0f90*/  F2I.U32.TRUNC.NTZ R2, R2 ;  /* 0x0000000200027305 */ /* 0x000e22000020f000 */
[----:B------:R-:W-:Y:S02]  /*0fa0*/  UIMAD.WIDE.U32 UR12, UR17, UR10, UR12 ;  /* 0x0000000a110c72a5 */ /* 0x000fe4000f8e000c */
[----:B------:R-:W-:Y:S01]  /*0fb0*/  UIMAD UR17, UR17, UR11, UR6 ;  /* 0x0000000b111172a4 */ /* 0x000fe2000f8e0206 */
[----:B------:R-:W-:Y:S01]  /*0fc0*/  ULDC UR24, c[0x0][0x658] ;  /* 0x0001960000187ab9 */ /* 0x000fe20000000800 */
[----:B------:R-:W-:Y:S02]  /*0fd0*/  UMOV UR22, 0xffffffff ;  /* 0xffffffff00167882 */ /* 0x000fe40000000000 */
[----:B------:R-:W-:Y:S01]  /*0fe0*/  UIADD3 UR17, UR13, UR17, URZ ;  /* 0x000000110d117290 */ /* 0x000fe2000fffe03f */
[----:B------:R-:W-:Y:S01]  /*0ff0*/  ULDC UR19, c[0x0][0x618] ;  /* 0x0001860000137ab9 */ /* 0x000fe20000000800 */
[----:B------:R-:W-:Y:S01]  /*1000*/  ULDC.64 UR6, c[0x0][0x640] ;  /* 0x0001900000067ab9 */ /* 0x000fe20000000a00 */
[----:B------:R-:W-:Y:S01]  /*1010*/  USHF.L.U32 UR13, UR22, UR24, URZ ;  /* 0x00000018160d7299 */ /* 0x000fe2000800063f */
[----:B------:R-:W-:Y:S01]  /*1020*/  ISETP.NE.U32.AND P0, PT, RZ, UR6, PT ;  /* 0x00000006ff007c0c */ /* 0x000fe2000bf05070 */
[----:B------:R-:W-:-:S02]  /*1030*/  USHF.R.U64 UR22, UR12, UR19, UR17 ;  /* 0x000000130c167299 */ /* 0x000fc40008001211 */
[----:B------:R-:W-:Y:S01]  /*1040*/  USHF.R.U32.HI UR12, URZ, UR19, UR17 ;  /* 0x000000133f0c7299 */ /* 0x000fe20008011611 */
[----:B0-----:R-:W-:Y:S01]  /*1050*/  R2UR UR16, R2 ;  /* 0x00000000021072ca */ /* 0x001fe200000e0000 */
[----:B------:R-:W-:Y:S01]  /*1060*/  ULDC UR21, c[0x0][0x608] ;  /* 0x0001820000157ab9 */ /* 0x000fe20000000800 */
[----:B------:R-:W-:Y:S01]  /*1070*/  ISETP.NE.AND.EX P0, PT, RZ, UR7, PT, P0 ;  /* 0x00000007ff007c0c */ /* 0x000fe2000bf05300 */
[----:B------:R-:W-:Y:S02]  /*1080*/  USHF.R.U64 UR26, UR22, UR21, UR12 ;  /* 0x00000015161a7299 */ /* 0x000fe4000800120c */
[----:B------:R-:W-:Y:S01]  /*1090*/  USHF.R.U32.HI UR12, URZ, UR21, UR12 ;  /* 0x000000153f0c7299 */ /* 0x000fe2000801160c */
[----:B------:R-:W-:Y:S01]  /*10a0*/  UMOV UR20, 0x1 ;  /* 0x0000000100147882 */ /* 0x000fe20000000000 */
[----:B------:R-:W-:Y:S02]  /*10b0*/  UIADD3 UR14, -UR14, URZ, URZ ;  /* 0x0000003f0e0e7290 */ /* 0x000fe4000fffe13f */
[----:B------:R-:W-:-:S02]  /*10c0*/  USHF.R.U64 UR27, UR26, UR24, UR12 ;  /* 0x000000181a1b7299 */ /* 0x000fc4000800120c */
[----:B------:R-:W-:Y:S01]  /*10d0*/  USHF.L.U32 UR19, UR20, UR24, URZ ;  /* 0x0000001814137299 */ /* 0x000fe2000800063f */
[----:B------:R-:W-:Y:S01]  /*10e0*/  ULDC UR15, c[0x0][0x144] ;  /* 0x00005100000f7ab9 */ /* 0x000fe20000000800 */
[----:B------:R-:W-:Y:S01]  /*10f0*/  ULDC UR10, c[0x0][0x600] ;  /* 0x00018000000a7ab9 */ /* 0x000fe20000000800 */
[----:B------:R-:W-:Y:S02]  /*1100*/  ULOP3.LUT UR20, URZ, UR13, URZ, 0x33, !UPT ;  /* 0x0000000d3f147292 */ /* 0x000fe4000f8e333f */
[----:B------:R-:W-:Y:S02]  /*1110*/  USHF.R.U32.HI UR13, URZ, UR24, UR12 ;  /* 0x000000183f0d7299 */ /* 0x000fe4000801160c */
[----:B------:R-:W-:Y:S02]  /*1120*/  UIADD3 UR11, UR10, -0x1, URZ ;  /* 0xffffffff0a0b7890 */ /* 0x000fe4000fffe03f */
[----:B------:R-:W-:Y:S02]  /*1130*/  UIADD3 UR23, -UR16, URZ, URZ ;  /* 0x0000003f10177290 */ /* 0x000fe4000fffe13f */
[----:B------:R-:W-:Y:S01]  /*1140*/  UIMAD UR4, UR15, UR14, UR4 ;  /* 0x0000000e0f0472a4 */ /* 0x000fe2000f8e0204 */
[----:B------:R-:W-:Y:S01]  /*1150*/  ULDC UR28, c[0x0][0x148] ;  /* 0x00005200001c7ab9 */ /* 0x000fe20000000800 */
[----:B------:R-:W-:Y:S01]  /*1160*/  ULDC UR24, c[0x0][0x648] ;  /* 0x0001920000187ab9 */ /* 0x000fe20000000800 */
[----:B------:R-:W-:Y:S01]  /*1170*/  ULDC UR25, c[0x0][0x638] ;  /* 0x00018e0000197ab9 */ /* 0x000fe20000000800 */
[----:B------:R-:W-:Y:S01]  /*1180*/  UMOV UR12, UR27 ;  /* 0x0000001b000c7c82 */ /* 0x000fe20008000000 */
[----:B------:R-:W-:Y:S07]  /*1190*/  @!P0 BRA `(.L_x_12) ;  /* 0x0000000000308947 */ /* 0x000fee0003800000 */
[----:B------:R-:W-:Y:S02]  /*11a0*/  ULDC UR16, c[0x0][0x64c] ;  /* 0x0001930000107ab9 */ /* 0x000fe40000000800 */
        /* <DEDUP_REMOVED lines=8> */
[----:B------:R-:W-:-:S07]  /*1230*/  UIMAD.WIDE.U32.X UR6, UR21, UR7, UR16, UP1 ;  /* 0x00000007150672a5 */ /* 0x000fce00088e0410 */
[----:B------:R-:W-:Y:S01]  /*1240*/  UMOV UR12, UR6 ;  /* 0x00000006000c7c82 */ /* 0x000fe20008000000 */
[----:B------:R-:W-:-:S05]  /*1250*/  UMOV UR13, UR7 ;  /* 0x00000007000d7c82 */ /* 0x000fca0008000000 */
.L_x_12:
[----:B------:R-:W-:Y:S01]  /*1260*/  UISETP.NE.AND UP1, UPT, UR38, URZ, UPT ;  /* 0x0000003f2600728c */ /* 0x000fe2000bf25270 */
[----:B------:R-:W-:Y:S01]  /*1270*/  IMAD.MOV.U32 R5, RZ, RZ, 0x1 ;  /* 0x00000001ff057424 */ /* 0x000fe200078e00ff */
[----:B------:R-:W-:Y:S01]  /*1280*/  USHF.R.U64 UR6, UR12, UR24, UR13 ;  /* 0x000000180c067299 */ /* 0x000fe2000800120d */
[----:B------:R-:W-:Y:S01]  /*1290*/  IMAD.U32 R19, RZ, RZ, UR5 ;  /* 0x00000005ff137e24 */ /* 0x000fe2000f8e00ff */
[----:B------:R-:W-:Y:S02]  /*12a0*/  ULOP3.LUT UR20, UR26, UR20, URZ, 0xc0, !UPT ;  /* 0x000000141a147292 */ /* 0x000fe4000f8ec03f */
[----:B------:R-:W-:Y:S02]  /*12b0*/  UIADD3 UR7, -UR6, URZ, URZ ;  /* 0x0000003f06077290 */ /* 0x000fe4000fffe13f */
[----:B------:R-:W-:Y:S02]  /*12c0*/  UIMAD UR19, UR19, UR6, UR20 ;  /* 0x00000006131372a4 */ /* 0x000fe4000f8e0214 */
[----:B------:R-:W-:-:S02]  /*12d0*/  ULOP3.LUT UR11, UR22, UR11, URZ, 0xc0, !UPT ;  /* 0x0000000b160b7292 */ /* 0x000fc4000f8ec03f */
[----:B------:R-:W-:Y:S02]  /*12e0*/  @UP1 UIMAD UR4, UR28, UR23, UR9 ;  /* 0x000000171c0412a4 */ /* 0x000fe4000f8e0209 */
[----:B------:R-:W-:-:S03]  /*12f0*/  UIMAD UR6, UR7, UR25, UR27 ;  /* 0x00000019070672a4 */ /* 0x000fc6000f8e021b */
[----:B------:R-:W-:Y:S01]  /*1300*/  ULDC UR7, c[0x0][0x610] ;  /* 0x0001840000077ab9 */ /* 0x000fe20000000800 */
[----:B------:R-:W-:Y:S02]  /*1310*/  UIMAD UR6, UR6, UR10, UR11 ;  /* 0x0000000a060672a4 */ /* 0x000fe4000f8e020b */
[----:B------:R-:W-:-:S04]  /*1320*/  UIMAD UR4, UR19, UR7, UR4 ;  /* 0x00000007130472a4 */ /* 0x000fc8000f8e0204 */
[----:B------:R-:W-:Y:S02]  /*1330*/  USEL UR7, UR6, UR4, !UP1 ;  /* 0x0000000406077287 */ /* 0x000fe4000c800000 */
[----:B------:R-:W-:-:S04]  /*1340*/  USEL UR4, UR4, UR6, !UP1 ;  /* 0x0000000604047287 */ /* 0x000fc8000c800000 */
[----:B------:R-:W-:Y:S02]  /*1350*/  IMAD.U32 R2, RZ, RZ, UR7 ;  /* 0x00000007ff027e24 */ /* 0x000fe4000f8e00ff */
[----:B------:R-:W-:-:S07]  /*1360*/  IMAD.U32 R18, RZ, RZ, UR4 ;  /* 0x00000004ff127e24 */ /* 0x000fce000f8e00ff */
.L_x_10:
[----:B------:R-:W-:Y:S02]  /*1370*/  ULDC UR4, c[0x0][0x28c] ;  /* 0x0000a30000047ab9 */ /* 0x000fe40000000800 */
[----:B------:R-:W-:-:S04]  /*1380*/  UIADD3 UR4, UR4, 0x1f, URZ ;  /* 0x0000001f04047890 */ /* 0x000fc8000fffe03f */
[----:B------:R-:W-:-:S04]  /*1390*/  USHF.R.S32.HI UR5, URZ, 0x1f, UR4 ;  /* 0x0000001f3f057899 */ /* 0x000fc80008011404 */
[----:B------:R-:W-:-:S04]  /*13a0*/  ULEA.HI UR5, UR5, UR4, URZ, 0x5 ;  /* 0x0000000405057291 */ /* 0x000fc8000f8f283f */
[----:B------:R-:W-:Y:S01]  /*13b0*/  USHF.R.S32.HI UR39, URZ, 0x5, UR5 ;  /* 0x000000053f277899 */ /* 0x000fe20008011405 */
[----:B------:R-:W-:Y:S11]  /*13c0*/  @!P1 BRA `(.L_x_13) ;  /* 0x00000068007c9947 */ /* 0x000ff60003800000 */
[----:B------:R-:W-:-:S06]  /*13d0*/  UISETP.GT.U32.AND UP1, UPT, UR18, 0x1, UPT ;  /* 0x000000011200788c */ /* 0x000fcc000bf24070 */
[----:B------:R-:W-:-:S13]  /*13e0*/  PLOP3.LUT P0, PT, PT, PT, UP1, 0x80, 0x0 ;  /* 0x000000000000781c */ /* 0x000fda0003f0f018 */
[----:B------:R-:W-:Y:S05]  /*13f0*/  @P0 EXIT ;  /* 0x000000000000094d */ /* 0x000fea0003800000 */
.L_x_14:
[----:B------:R-:W-:-:S08]  /*1400*/  NOP ;  /* 0x0000000000007918 */ /* 0x000fd00000000000 */
[----:B------:R-:W0:Y:S02]  /*1410*/  USETMAXREG.TRY_ALLOC.CTAPOOL UP1, 0xe8 ;  /* 0x000000e8000079c8 */ /* 0x000e240008020600 */
[----:B0-----:R-:W-:-:S13]  /*1420*/  PLOP3.LUT P0, PT, PT, PT, UP1, 0x80, 0x0 ;  /* 0x000000000000781c */ /* 0x001fda0003f0f018 */
[----:B------:R-:W-:Y:S05]  /*1430*/  @!P0 BRA `(.L_x_14) ;  /* 0xfffffffc00f08947 */ /* 0x000fea000383ffff */
[----:B------:R-:W-:-:S13]  /*1440*/  LOP3.LUT P0, RZ, R5, 0xff, RZ, 0xc0, !PT ;  /* 0x000000ff05ff7812 */ /* 0x000fda000780c0ff */
[----:B------:R-:W-:Y:S05]  /*1450*/  @!P0 EXIT ;  /* 0x000000000000894d */ /* 0x000fea0003800000 */
[----:B------:R-:W0:Y:S01]  /*1460*/  S2UR UR5, SR_CgaCtaId ;  /* 0x00000000000579c3 */ /* 0x000e220000008800 */
[----:B------:R-:W-:Y:S01]  /*1470*/  VIADD R6, R0, 0xffffffff ;  /* 0xffffffff00067836 */ /* 0x000fe20000000000 */
[----:B------:R-:W-:Y:S01]  /*1480*/  SHF.R.S32.HI R4, RZ, 0x1f, R3 ;  /* 0x0000001fff047819 */ /* 0x000fe20000011403 */
[----:B------:R-:W-:Y:S01]  /*1490*/  UMOV UR42, 0x400 ;  /* 0x00000400002a7882 */ /* 0x000fe20000000000 */
[----:B------:R-:W-:Y:S02]  /*14a0*/  USHF.R.U32.HI UR4, URZ, 0x4, UR39 ;  /* 0x000000043f047899 */ /* 0x000fe40008011627 */
[----:B------:R-:W-:Y:S01]  /*14b0*/  R2UR UR44, R6 ;  /* 0x00000000062c72ca */ /* 0x000fe200000e0000 */
[----:B------:R-:W-:Y:S01]  /*14c0*/  ULOP3.LUT UR43, UR39, 0xf, URZ, 0xc0, !UPT ;  /* 0x0000000f272b7892 */ /* 0x000fe2000f8ec03f */
[CC--:B------:R-:W-:Y:S01]  /*14d0*/  LEA.HI R0, R4.reuse, R3.reuse, RZ, 0x2 ;  /* 0x0000000304007211 */ /* 0x0c0fe200078f10ff */
[----:B------:R-:W-:Y:S01]  /*14e0*/  UISETP.LT.AND UP1, UPT, UR39, 0x1, UPT ;  /* 0x000000012700788c */ /* 0x000fe2000bf21270 */
[----:B------:R-:W-:Y:S01]  /*14f0*/  LEA.HI R4, R4, R3, RZ, 0x5 ;  /* 0x0000000304047211 */ /* 0x000fe200078f28ff */
[----:B------:R-:W-:Y:S01]  /*1500*/  ULOP3.LUT UR4, UR4, 0x1, URZ, 0xc0, !UPT ;  /* 0x0000000104047892 */ /* 0x000fe2000f8ec03f */
[--C-:B------:R-:W-:Y:S01]  /*1510*/  SHF.R.S32.HI R104, RZ, 0x2, R0.reuse ;  /* 0x00000002ff687819 */ /* 0x100fe20000011400 */
[----:B------:R-:W-:Y:S01]  /*1520*/  ULDC UR6, c[0x0][0x284] ;  /* 0x0000a10000067ab9 */ /* 0x000fe20000000800 */
[----:B------:R-:W-:Y:S01]  /*1530*/  SHF.R.S32.HI R5, RZ, 0x1f, R0 ;  /* 0x0000001fff057819 */ /* 0x000fe20000011400 */
[----:B------:R-:W-:Y:S01]  /*1540*/  USEL UR43, UR43, URZ, !UP0 ;  /* 0x0000003f2b2b7287 */ /* 0x000fe2000c000000 */
[----:B------:R-:W-:Y:S01]  /*1550*/  LOP3.LUT R106, R0, 0xfffffffc, RZ, 0xc0, !PT ;  /* 0xfffffffc006a7812 */ /* 0x000fe200078ec0ff */
[----:B------:R-:W-:Y:S01]  /*1560*/  USEL UR46, UR39, 0x1, UP1 ;  /* 0x00000001272e7887 */ /* 0x000fe20008800000 */
[----:B------:R-:W-:Y:S01]  /*1570*/  LEA.HI R5, R5, R104, RZ, 0x3 ;  /* 0x0000006805057211 */ /* 0x000fe200078f18ff */
[----:B------:R-:W-:Y:S01]  /*1580*/  USHF.L.U32 UR44, UR44, 0x3, URZ ;  /* 0x000000032c2c7899 */ /* 0x000fe2000800063f */
[----:B------:R-:W-:Y:S01]  /*1590*/  ISETP.NE.AND P0, PT, R6, RZ, PT ;  /* 0x000000ff0600720c */ /* 0x000fe20003f05270 */
[----:B------:R-:W-:Y:S01]  /*15a0*/  UISETP.EQ.U32.AND UP0, UPT, UR4, 0x1, !UP0 ;  /* 0x000000010400788c */ /* 0x000fe2000c702070 */
[----:B------:R-:W-:Y:S01]  /*15b0*/  LOP3.LUT R5, R5, 0xfffffff8, RZ, 0xc0, !PT ;  /* 0xfffffff805057812 */ /* 0x000fe200078ec0ff */
[----:B------:R-:W-:Y:S01]  /*15c0*/  IMAD.IADD R106, R3, 0x1, -R106 ;  /* 0x00000001036a7824 */ /* 0x000fe200078e0a6a */
[----:B0-----:R-:W-:Y:S01]  /*15d0*/  ULEA UR42, UR5, UR42, 0x18 ;  /* 0x0000002a052a7291 */ /* 0x001fe2000f8ec03f */
[----:B------:R-:W-:Y:S01]  /*15e0*/  IMAD.U32 R108, RZ, RZ, UR44 ;  /* 0x0000002cff6c7e24 */ /* 0x000fe2000f8e00ff */
[----:B------:R-:W-:Y:S01]  /*15f0*/  SEL R116, RZ, 0x1, P0 ;  /* 0x00000001ff747807 */ /* 0x000fe20000000000 */
[----:B------:R-:W-:Y:S01]  /*1600*/  IMAD.IADD R104, R104, 0x1, -R5 ;  /* 0x0000000168687824 */ /* 0x000fe200078e0a05 */
[----:B------:R-:W-:Y:S01]  /*1610*/  UIADD3 UR45, UR42, 0x110, URZ ;  /* 0x000001102a2d7890 */ /* 0x000fe2000fffe03f */
[----:B------:R-:W-:Y:S01]  /*1620*/  SHF.R.S32.HI R5, RZ, 0x5, R4 ;  /* 0x00000005ff057819 */ /* 0x000fe20000011404 */
[----:B------:R-:W-:Y:S01]  /*1630*/  ULOP3.LUT UR40, UR36, 0x1, URZ, 0xfc, !UPT ;  /* 0x0000000124287892 */ /* 0x000fe2000f8efc3f */
[C---:B------:R-:W-:Y:S01]  /*1640*/  LOP3.LUT R110, R108.reuse, 0x8, RZ, 0xc0, !PT ;  /* 0x000000086c6e7812 */ /* 0x040fe200078ec0ff */
[----:B------:R-:W-:Y:S01]  /*1650*/  USHF.L.U32 UR41, UR39, 0x1, URZ ;  /* 0x0000000127297899 */ /* 0x000fe2000800063f */
[--C-:B------:R-:W-:Y:S01]  /*1660*/  SHF.R.S32.HI R105, RZ, 0x1f, R104.reuse ;  /* 0x0000001fff697819 */ /* 0x100fe20000011468 */
[C-C-:B------:R-:W-:Y:S01]  /*1670*/  IMAD R111, R5.reuse, -0x10, -R104.reuse ;  /* 0xfffffff0056f7824 */ /* 0x140fe200078e0a68 */
[----:B------:R-:W-:Y:S01]  /*1680*/  LOP3.LUT R108, R108, 0x8, RZ, 0xc, !PT ;  /* 0x000000086c6c7812 */ /* 0x000fe200078e0cff */
[----:B------:R-:W-:Y:S01]  /*1690*/  IMAD.U32 R107, RZ, RZ, UR45 ;  /* 0x0000002dff6b7e24 */ /* 0x000fe2000f8e00ff */
[----:B------:R-:W-:Y:S01]  /*16a0*/  LOP3.LUT R110, R110, 0x18, RZ, 0x3c, !PT ;  /* 0x000000186e6e7812 */ /* 0x000fe200078e3cff */
[----:B------:R-:W-:Y:S01]  /*16b0*/  IMAD.WIDE R104, R5, 0x10, R104 ;  /* 0x0000001005687825 */ /* 0x000fe200078e0268 */
[----:B------:R-:W-:-:S02]  /*16c0*/  UIADD3 UR46, -UR46, UR39, URZ ;  /* 0x000000272e2e7290 */ /* 0x000fc4000fffe13f */
[----:B------:R-:W-:Y:S01]  /*16d0*/  USEL UR47, URZ, 0x1, !UP0 ;  /* 0x000000013f2f7887 */ /* 0x000fe2000c000000 */
[----:B------:R-:W-:Y:S02]  /*16e0*/  VIADD R109, R107, UR44 ;  /* 0x0000002c6b6d7c36 */ /* 0x000fe40008000000 */
[----:B------:R-:W-:-:S09]  /*16f0*/  VIADD R111, R111, UR6 ;  /* 0x000000066f6f7c36 */ /* 0x000fd20008000000 */
.L_x_194:
[----:B------:R-:W-:Y:S01]  /*1700*/  SHF.L.U32 R0, R116, 0x1f, RZ ;  /* 0x0000001f74007819 */ /* 0x000fe200000006ff */
[----:B------:R-:W-:Y:S02]  /*1710*/  ULDC UR4, c[0x0][0x28c] ;  /* 0x0000a30000047ab9 */ /* 0x000fe40000000800 */
[----:B------:R-:W-:Y:S01]  /*1720*/  ISETP.LT.AND P1, PT, RZ, UR4, PT ;  /* 0x00000004ff007c0c */ /* 0x000fe2000bf21270 */
[----:B0-----:R-:W0:Y:S02]  /*1730*/  SYNCS.PHASECHK.TRANS64.TRYWAIT P0, [R107+UR44], R0 ;  /* 0x000000006b0075a7 */ /* 0x001e24000800016c */
[----:B0-----:R-:W-:Y:S10]  /*1740*/  @!P0 BRA `(.L_x_15) ;  /* 0x0000007c00408947 */ /* 0x001ff40003800000 */
.L_x_228:
[----:B------:R-:W-:Y:S05]  /*1750*/  @P1 BRA `(.L_x_16) ;  /* 0x0000000000401947 */ /* 0x000fea0003800000 */
[----:B0-----:R-:W-:Y:S01]  /*1760*/  MOV R0, 0x0 ;  /* 0x0000000000007802 */ /* 0x001fe20000000f00 */
[----:B------:R-:W-:Y:S01]  /*1770*/  ULDC.64 UR4, c[0x4][0x68] ;  /* 0x01001a0000047ab9 */ /* 0x000fe20000000a00 */
[----:B------:R-:W-:Y:S01]  /*1780*/  ULDC.64 UR6, c[0x4][0x8] ;  /* 0x0100020000067ab9 */ /* 0x000fe20000000a00 */
[----:B------:R-:W-:Y:S01]  /*1790*/  IMAD.U32 R4, RZ, RZ, UR4 ;  /* 0x00000004ff047e24 */ /* 0x000fe2000f8e00ff */
[----:B------:R0:W1:Y:S01]  /*17a0*/  LDC.64 R14, c[0x4][R0] ;  /* 0x01000000000e7b82 */ /* 0x0000620000000a00 */
[----:B------:R-:W-:Y:S01]  /*17b0*/  IMAD.U32 R5, RZ, RZ, UR5 ;  /* 0x00000005ff057e24 */ /* 0x000fe2000f8e00ff */
[----:B------:R-:W-:Y:S01]  /*17c0*/  ULDC.64 UR4, c[0x4][0x70] ;  /* 0x01001c0000047ab9 */ /* 0x000fe20000000a00 */
[----:B------:R-:W-:Y:S02]  /*17d0*/  IMAD.U32 R10, RZ, RZ, UR6 ;  /* 0x00000006ff0a7e24 */ /* 0x000fe4000f8e00ff */
[----:B------:R-:W-:Y:S02]  /*17e0*/  IMAD.U32 R6, RZ, RZ, UR4 ;  /* 0x00000004ff067e24 */ /* 0x000fe4000f8e00ff */
[----:B------:R-:W-:-:S02]  /*17f0*/  IMAD.U32 R7, RZ, RZ, UR5 ;  /* 0x00000005ff077e24 */ /* 0x000fc4000f8e00ff */
[----:B------:R-:W-:Y:S02]  /*1800*/  IMAD.U32 R11, RZ, RZ, UR7 ;  /* 0x00000007ff0b7e24 */ /* 0x000fe4000f8e00ff */
[----:B------:R-:W-:Y:S02]  /*1810*/  IMAD.MOV.U32 R8, RZ, RZ, 0x1e1 ;  /* 0x000001e1ff087424 */ /* 0x000fe400078e00ff */
[----:B------:R-:W-:Y:S02]  /*1820*/  IMAD.MOV.U32 R12, RZ, RZ, 0x1 ;  /* 0x00000001ff0c7424 */ /* 0x000fe400078e00ff */
[----:B0-----:R-:W-:-:S07]  /*1830*/  IMAD.MOV.U32 R13, RZ, RZ, RZ ;  /* 0x000000ffff0d7224 */ /* 0x001fce00078e00ff */
[----:B------:R-:W-:-:S07]  /*1840*/  LEPC R20, `(.L_x_16) ;  /* 0x000000001014794e */ /* 0x000fce0000000000 */
[----:B-1---5:R-:W-:Y:S05]  /*1850*/  CALL.ABS.NOINC R14 ;  /* 0x000000000e007343 */ /* 0x022fea0003c00000 */
.L_x_16:
[----:B0-----:R-:W-:-:S05]  /*1860*/  IMAD.U32 R0, RZ, RZ, UR40 ;  /* 0x00000028ff007e24 */ /* 0x001fca000f8e00ff */
[----:B------:R-:W-:-:S13]  /*1870*/  ISETP.NE.AND P0, PT, R0, 0x3, PT ;  /* 0x000000030000780c */ /* 0x000fda0003f05270 */
[----:B------:R-:W-:Y:S05]  /*1880*/  @!P0 BRA `(.L_x_17) ;  /* 0x0000000000048947 */ /* 0x000fea0003800000 */
[----:B------:R-:W-:Y:S01]  /*1890*/  BPT.TRAP 0x1 ;  /* 0x000000040000795c */ /* 0x000fe20000300000 */
.L_x_17:
[----:B------:R-:W-:Y:S02]  /*18a0*/  IMAD.U32 R3, RZ, RZ, UR43 ;  /* 0x0000002bff037e24 */ /* 0x000fe4000f8e00ff */
[----:B------:R-:W-:-:S03]  /*18b0*/  IMAD.U32 R0, RZ, RZ, UR47 ;  /* 0x0000002fff007e24 */ /* 0x000fc6000f8e00ff */
[----:B------:R-:W-:Y:S02]  /*18c0*/  LEA R3, R3, UR42, 0x3 ;  /* 0x0000002a03037c11 */ /* 0x000fe4000f8e18ff */
[----:B------:R-:W-:-:S04]  /*18d0*/  SHF.L.U32 R0, R0, 0x1f, RZ ;  /* 0x0000001f00007819 */ /* 0x000fc800000006ff */
[----:B------:R0:W1:Y:S01]  /*18e0*/  SYNCS.PHASECHK.TRANS64.TRYWAIT P1, [R3+URZ], R0 ;  /* 0x00000000030075a7 */ /* 0x000062000802017f */
[----:B------:R-:W-:Y:S05]  /*18f0*/  @!P0 BRA `(.L_x_18) ;  /* 0x0000000000048947 */ /* 0x000fea0003800000 */
[----:B------:R-:W-:Y:S01]  /*1900*/  BPT.TRAP 0x1 ;  /* 0x000000040000795c */ /* 0x000fe20000300000 */
.L_x_18:
[----:B------:R-:W-:-:S05]  /*1910*/  IMAD.U32 R4, RZ, RZ, UR46 ;  /* 0x0000002eff047e24 */ /* 0x000fca000f8e00ff */
[----:B------:R-:W-:Y:S01]  /*1920*/  ISETP.GE.AND P2, PT, R4, 0x1, PT ;  /* 0x000000010400780c */ /* 0x000fe20003f46270 */
[----:B-1----:R-:W-:-:S12]  /*1930*/  @P1 BRA `(.L_x_19) ;  /* 0x0000000000081947 */ /* 0x002fd80003800000 */
[----:B------:R-:W1:Y:S02]  /*1940*/  SYNCS.PHASECHK.TRANS64.TRYWAIT P1, [R3+URZ], R0 ;  /* 0x00000000030075a7 */ /* 0x000e64000802017f */
[----:B-1----:R-:W-:Y:S05]  /*1950*/  @!P1 BRA `(.L_x_20) ;  /* 0x0000007800d09947 */ /* 0x002fea0003800000 */
.L_x_19:
[----:B------:R-:W-:Y:S05]  /*1960*/  WARPSYNC.ALL ;  /* 0x0000000000007948 */ /* 0x000fea0003800000 */
[----:B------:R-:W-:Y:S01]  /*1970*/  UIADD3 UR5, UR42, 0x200, URZ ;  /* 0x000002002a057890 */ /* 0x000fe2000fffe03f */
[----:B------:R-:W-:Y:S01]  /*1980*/  WARPGROUP.ARRIVE ;  /* 0x00000000000079c5 */ /* 0x000fe20000000000 */
[----:B------:R-:W-:Y:S02]  /*1990*/  UIADD3 UR4, UR42, 0x10200, URZ ;  /* 0x000102002a047890 */ /* 0x000fe4000fffe03f */
[----:B------:R-:W-:Y:S02]  /*19a0*/  USHF.R.U32.HI UR5, URZ, 0x4, UR5 ;  /* 0x000000043f057899 */ /* 0x000fe40008011605 */
[----:B------:R-:W-:-:S02]  /*19b0*/  USHF.R.U32.HI UR4, URZ, 0x4, UR4 ;  /* 0x000000043f047899 */ /* 0x000fc40008011604 */
[----:B------:R-:W-:Y:S02]  /*19c0*/  ULOP3.LUT UR5, UR5, 0x3fff, URZ, 0xc0, !UPT ;  /* 0x00003fff05057892 */ /* 0x000fe4000f8ec03f */
[----:B------:R-:W-:Y:S02]  /*19d0*/  ULOP3.LUT UR4, UR4, 0x3fff, URZ, 0xc0, !UPT ;  /* 0x00003fff04047892 */ /* 0x000fe4000f8ec03f */
[----:B------:R-:W-:Y:S02]  /*19e0*/  ULOP3.LUT UR5, UR5, 0x10000, URZ, 0xfc, !UPT ;  /* 0x0001000005057892 */ /* 0x000fe4000f8efc3f */
[----:B------:R-:W-:Y:S02]  /*19f0*/  ULOP3.LUT UR4, UR4, 0x10000, URZ, 0xfc, !UPT ;  /* 0x0001000004047892 */ /* 0x000fe4000f8efc3f */
[----:B------:R-:W-:Y:S02]  /*1a00*/  ULEA UR6, UR43, UR5, 0x8 ;  /* 0x000000052b067291 */ /* 0x000fe4000f8e403f */
[----:B------:R-:W-:Y:S01]  /*1a10*/  UIMAD UR7, UR43, 0x280, UR4 ;  /* 0x000002802b0778a4 */ /* 0x000fe2000f8e0204 */
[----:B------:R-:W-:Y:S01]  /*1a20*/  UMOV UR9, 0x80000020 ;  /* 0x8000002000097882 */ /* 0x000fe20000000000 */
[----:B------:R-:W-:-:S02]  /*1a30*/  UMOV UR11, 0x80000020 ;  /* 0x80000020000b7882 */ /* 0x000fc40000000000 */
[----:B------:R-:W-:Y:S01]  /*1a40*/  UIADD3 UR12, UR7, 0x80, URZ ;  /* 0x00000080070c7890 */ /* 0x000fe2000fffe03f */
[----:B------:R-:W-:Y:S02]  /*1a50*/  UMOV UR8, UR6 ;  /* 0x0000000600087c82 */ /* 0x000fe40008000000 */
[----:B------:R-:W-:Y:S01]  /*1a60*/  UMOV UR10, UR7 ;  /* 0x00000007000a7c82 */ /* 0x000fe20008000000 */
[----:B------:R-:W-:Y:S01]  /*1a70*/  UIADD3 UR13, UR7, 0x100, URZ ;  /* 0x00000100070d7890 */ /* 0x000fe2000fffe03f */
[----:B------:R-:W-:Y:S01]  /*1a80*/  HGMMA.64x32x16.F32 R88, gdesc[UR8], RZ, !UPT, gsb0 ;  /* 0x00600000085879f0 */ /* 0x000fe2000c0008ff */
[----:B------:R-:W-:Y:S01]  /*1a90*/  UMOV UR11, 0x80000020 ;  /* 0x80000020000b7882 */ /* 0x000fe20000000000 */
[----:B------:R-:W-:Y:S01]  /*1aa0*/  UMOV UR10, UR12 ;  /* 0x0000000c000a7c82 */ /* 0x000fe20008000000 */
[----:B------:R-:W-:Y:S02]  /*1ab0*/  UIADD3 UR14, UR7, 0x180, URZ ;  /* 0x00000180070e7890 */ /* 0x000fe4000fffe03f */
[----:B------:R-:W-:Y:S01]  /*1ac0*/  UIADD3 UR12, UR7, 0x200, URZ ;  /* 0x00000200070c7890 */ /* 0x000fe2000fffe03f */
[----:B------:R-:W-:-:S02]  /*1ad0*/  WARPGROUP.DEPBAR.LE gsb0, 0x0 ;  /* 0x00008000000079c5 */ /* 0x000fc40000010000 */
[----:B------:R-:W-:-:S06]  /*1ae0*/  WARPGROUP.ARRIVE ;  /* 0x00000000000079c5 */ /* 0x000fcc0000000000 */
[----:B------:R-:W-:Y:S01]  /*1af0*/  HGMMA.64x32x16.F32 R72, gdesc[UR8], RZ, !UPT, gsb0 ;  /* 0x00600000084879f0 */ /* 0x000fe2000c0008ff */
[----:B------:R-:W-:Y:S01]  /*1b00*/  UMOV UR10, UR13 ;  /* 0x0000000d000a7c82 */ /* 0x000fe20008000000 */
[----:B------:R-:W-:Y:S01]  /*1b10*/  UMOV UR11, 0x80000020 ;  /* 0x80000020000b7882 */ /* 0x000fe20000000000 */
[----:B------:R-:W-:Y:S01]  /*1b20*/  UIADD3 UR13, UR7, 0x182, URZ ;  /* 0x00000182070d7890 */ /* 0x000fe2000fffe03f */
[----:B------:R-:W-:Y:S02]  /*1b30*/  WARPGROUP.DEPBAR.LE gsb0, 0x0 ;  /* 0x00008000000079c5 */ /* 0x000fe40000010000 */
[----:B------:R-:W-:-:S06]  /*1b40*/  WARPGROUP.ARRIVE ;  /* 0x00000000000079c5 */ /* 0x000fcc0000000000 */
[----:B------:R-:W-:Y:S01]  /*1b50*/  HGMMA.64x32x16.F32 R56, gdesc[UR8], RZ, !UPT, gsb0 ;  /* 0x00600000083879f0 */ /* 0x000fe2000c0008ff */
[----:B------:R-:W-:Y:S01]  /*1b60*/  UMOV UR10, UR14 ;  /* 0x0000000e000a7c82 */ /* 0x000fe20008000000 */
[----:B------:R-:W-:Y:S01]  /*1b70*/  UMOV UR11, 0x80000020 ;  /* 0x80000020000b7882 */ /* 0x000fe20000000000 */
[----:B------:R-:W-:Y:S02]  /*1b80*/  WARPGROUP.DEPBAR.LE gsb0, 0x0 ;  /* 0x00008000000079c5 */ /* 0x000fe40000010000 */
        /* <DEDUP_REMOVED lines=8> */
[----:B------:R-:W-:Y:S02]  /*1c10*/  UIADD3 UR8, UR6, 0x2, URZ ;  /* 0x0000000206087890 */ /* 0x000fe4000fffe03f */
[----:B------:R-:W-:Y:S01]  /*1c20*/  UIADD3 UR10, UR7, 0x2, URZ ;  /* 0x00000002070a7890 */ /* 0x000fe2000fffe03f */
[----:B------:R-:W-:Y:S01]  /*1c30*/  UMOV UR9, 0x80000020 ;  /* 0x8000002000097882 */ /* 0x000fe20000000000 */
[----:B------:R-:W-:Y:S01]  /*1c40*/  UMOV UR11, 0x80000020 ;  /* 0x80000020000b7882 */ /* 0x000fe20000000000 */
[----:B------:R-:W-:Y:S02]  /*1c50*/  UIADD3 UR6, UR7, 0x82, URZ ;  /* 0x0000008207067890 */ /* 0x000fe4000fffe03f */
[----:B------:R-:W-:Y:S01]  /*1c60*/  UIADD3 UR7, UR7, 0x202, URZ ;  /* 0x0000020207077890 */ /* 0x000fe2000fffe03f */
[----:B------:R-:W-:Y:S02]  /*1c70*/  WARPGROUP.DEPBAR.LE gsb0, 0x0 ;  /* 0x00008000000079c5 */ /* 0x000fe40000010000 */
[----:B------:R-:W-:-:S06]  /*1c80*/  WARPGROUP.ARRIVE ;  /* 0x00000000000079c5 */ /* 0x000fcc0000000000 */
[----:B------:R-:W-:Y:S01]  /*1c90*/  HGMMA.64x32x16.F32 R88, gdesc[UR8], R88, gsb0 ;  /* 0x00600000085879f0 */ /* 0x000fe20008000858 */
[----:B------:R-:W-:Y:S01]  /*1ca0*/  UMOV UR10, UR6 ;  /* 0x00000006000a7c82 */ /* 0x000fe20008000000 */
[----:B------:R-:W-:Y:S01]  /*1cb0*/  UMOV UR11, 0x80000020 ;  /* 0x80000020000b7882 */ /* 0x000fe20000000000 */
        /* <DEDUP_REMOVED lines=17> */
[----:B------:R-:W-:Y:S03]  /*1dd0*/  HGMMA.64x32x16.F32 R24, gdesc[UR8], R24, gsb0 ;  /* 0x00600000081879f0 */ /* 0x000fe60008000818 */
[----:B------:R-:W-:Y:S02]  /*1de0*/  WARPGROUP.DEPBAR.LE gsb0, 0x0 ;  /* 0x00008000000079c5 */ /* 0x000fe40000010000 */
[----:B------:R-:W-:Y:S05]  /*1df0*/  @!P2 BRA `(.L_x_21) ;  /* 0x00000004009ca947 */ /* 0x000fea0003800000 */
[----:B------:R-:W-:Y:S01]  /*1e00*/  UIADD3 UR7, UR43, 0x1, URZ ;  /* 0x000000012b077890 */ /* 0x000fe2000fffe03f */
[----:B01----:R-:W-:-:S03]  /*1e10*/  IMAD.U32 R0, RZ, RZ, UR46 ;  /* 0x0000002eff007e24 */ /* 0x003fc6000f8e00ff */
[----:B------:R-:W-:-:S04]  /*1e20*/  UISETP.NE.AND UP0, UPT, UR7, 0x10, UPT ;  /* 0x000000100700788c */ /* 0x000fc8000bf05270 */
[----:B------:R-:W-:Y:S02]  /*1e30*/  USEL UR6, URZ, 0x1, UP0 ;  /* 0x000000013f067887 */ /* 0x000fe40008000000 */
[----:B------:R-:W-:Y:S02]  /*1e40*/  USEL UR7, UR7, URZ, UP0 ;  /* 0x0000003f07077287 */ /* 0x000fe40008000000 */
[----:B------:R-:W-:-:S06]  /*1e50*/  ULOP3.LUT UR6, UR47, UR6, URZ, 0x3c, !UPT ;  /* 0x000000062f067292 */ /* 0x000fcc000f8e3c3f */
[----:B------:R-:W-:Y:S01]  /*1e60*/  IMAD.U32 R5, RZ, RZ, UR6 ;  /* 0x00000006ff057e24 */ /* 0x000fe2000f8e00ff */
[----:B------:R-:W-:-:S06]  /*1e70*/  UMOV UR6, UR43 ;  /* 0x0000002b00067c82 */ /* 0x000fcc0008000000 */
.L_x_28:
[----:B01----:R-:W-:Y:S05]  /*1e80*/  @!P0 BRA `(.L_x_22) ;  /* 0x0000000000048947 */ /* 0x003fea0003800000 */
[----:B------:R-:W-:Y:S01]  /*1e90*/  BPT.TRAP 0x1 ;  /* 0x000000040000795c */ /* 0x000fe20000300000 */
.L_x_22:
[----:B------:R-:W-:Y:S01]  /*1ea0*/  ULEA UR8, UR7, UR42, 0x3 ;  /* 0x0000002a07087291 */ /* 0x000fe2000f8e183f */
[----:B------:R-:W-:-:S08]  /*1eb0*/  SHF.L.U32 R3, R5, 0x1f, RZ ;  /* 0x0000001f05037819 */ /* 0x000fd000000006ff */
[----:B------:R0:W1:Y:S01]  /*1ec0*/  SYNCS.PHASECHK.TRANS64.TRYWAIT P1, [UR8], R3 ;  /* 0x00000003ff0075a7 */ /* 0x0000620008020148 */
[----:B------:R-:W-:Y:S05]  /*1ed0*/  @!P0 BRA `(.L_x_23) ;  /* 0x0000000000048947 */ /* 0x000fea0003800000 */
[----:B------:R-:W-:Y:S01]  /*1ee0*/  BPT.TRAP 0x1 ;  /* 0x000000040000795c */ /* 0x000fe20000300000 */
.L_x_23:
[----:B-1----:R-:W-:Y:S05]  /*1ef0*/  @P1 BRA `(.L_x_24) ;  /* 0x0000000000081947 */ /* 0x002fea0003800000 */
[----:B------:R-:W1:Y:S02]  /*1f00*/  SYNCS.PHASECHK.TRANS64.TRYWAIT P1, [UR8], R3 ;  /* 0x00000003ff0075a7 */ /* 0x000e640008020148 */
[----:B-1----:R-:W-:Y:S05]  /*1f10*/  @!P1 BRA `(.L_x_25) ;  /* 0x0000007400749947 */ /* 0x002fea0003800000 */
.L_x_24:
[----:B------:R-:W-:Y:S01]  /*1f20*/  ULEA UR13, UR7, UR5, 0x8 ;  /* 0x00000005070d7291 */ /* 0x000fe2000f8e403f */
[----:B------:R-:W-:Y:S01]  /*1f30*/  WARPGROUP.ARRIVE ;  /* 0x00000000000079c5 */ /* 0x000fe20000000000 */
[----:B------:R-:W-:Y:S01]  /*1f40*/  UIMAD UR12, UR7, 0x280, UR4 ;  /* 0x00000280070c78a4 */ /* 0x000fe2000f8e0204 */
[----:B------:R-:W-:Y:S01]  /*1f50*/  UMOV UR9, 0x80000020 ;  /* 0x8000002000097882 */ /* 0x000fe20000000000 */
[----:B------:R-:W-:Y:S02]  /*1f60*/  UMOV UR11, 0x80000020 ;  /* 0x80000020000b7882 */ /* 0x000fe40000000000 */
[----:B------:R-:W-:Y:S01]  /*1f70*/  UIADD3 UR14, UR12, 0x80, URZ ;  /* 0x000000800c0e7890 */ /* 0x000fe2000fffe03f */
[----:B------:R-:W-:Y:S02]  /*1f80*/  UMOV UR8, UR13 ;  /* 0x0000000d00087c82 */ /* 0x000fe40008000000 */
[----:B------:R-:W-:Y:S01]  /*1f90*/  UMOV UR10, UR12 ;  /* 0x0000000c000a7c82 */ /* 0x000fe20008000000 */
[----:B------:R-:W-:Y:S01]  /*1fa0*/  UIADD3 UR15, UR12, 0x100, URZ ;  /* 0x000001000c0f7890 */ /* 0x000fe2000fffe03f */
[----:B------:R-:W-:Y:S01]  /*1fb0*/  HGMMA.64x32x16.F32 R88, gdesc[UR8], R88, gsb0 ;  /* 0x00600000085879f0 */ /* 0x000fe20008000858 */
[----:B------:R-:W-:Y:S01]  /*1fc0*/  UMOV UR11, 0x80000020 ;  /* 0x80000020000b7882 */ /* 0x000fe20000000000 */
[----:B------:R-:W-:Y:S01]  /*1fd0*/  UMOV UR10, UR14 ;  /* 0x0000000e000a7c82 */ /* 0x000fe20008000000 */
[----:B------:R-:W-:-:S02]  /*1fe0*/  UIADD3 UR16, UR12, 0x180, URZ ;  /* 0x000001800c107890 */ /* 0x000fc4000fffe03f */
[----:B------:R-:W-:Y:S01]  /*1ff0*/  UIADD3 UR14, UR12, 0x200, URZ ;  /* 0x000002000c0e7890 */ /* 0x000fe2000fffe03f */
[----:B------:R-:W-:Y:S02]  /*2000*/  WARPGROUP.DEPBAR.LE gsb0, 0x0 ;  /* 0x00008000000079c5 */ /* 0x000fe40000010000 */
[----:B------:R-:W-:-:S06]  /*2010*/  WARPGROUP.ARRIVE ;  /* 0x00000000000079c5 */ /* 0x000fcc0000000000 */
[----:B------:R-:W-:Y:S01]  /*2020*/  HGMMA.64x32x16.F32 R72, gdesc[UR8], R72, gsb0 ;  /* 0x00600000084879f0 */ /* 0x000fe20008000848 */
[----:B------:R-:W-:Y:S01]  /*2030*/  UMOV UR10, UR15 ;  /* 0x0000000f000a7c82 */ /* 0x000fe20008000000 */
[----:B------:R-:W-:Y:S01]  /*2040*/  UMOV UR11, 0x80000020 ;  /* 0x80000020000b7882 */ /* 0x000fe20000000000 */
        /* <DEDUP_REMOVED lines=46> */
[----:B------:R-:W-:Y:S01]  /*2330*/  BPT.TRAP 0x1 ;  /* 0x000000040000795c */ /* 0x000fe20000300000 */
.L_x_26:
[----:B------:R-:W-:Y:S02]  /*2340*/  UISETP.GT.U32.AND UP0, UPT, UR36, 0x1, UPT ;  /* 0x000000012400788c */ /* 0x000fe4000bf04070 */
[----:B------:R-:W-:-:S04]  /*2350*/  ULEA UR8, UR6, UR42, 0x3 ;  /* 0x0000002a06087291 */ /* 0x000fc8000f8e183f */
[----:B------:R-:W-:Y:S01]  /*2360*/  UIADD3 UR8, UR8, 0x80, URZ ;  /* 0x0000008008087890 */ /* 0x000fe2000fffe03f */
[----:B------:R-:W-:-:S03]  /*2370*/  PLOP3.LUT P1, PT, PT, PT, UP0, 0x80, 0x0 ;  /* 0x000000000000781c */ /* 0x000fc60003f2f008 */
[----:B------:R-:W-:-:S09]  /*2380*/  UPRMT UR8, URZ, 0x654, UR8 ;  /* 0x000006543f087896 */ /* 0x000fd20008000008 */
[----:B------:R-:W-:Y:S01]  /*2390*/  SYNCS.ARRIVE.TRANS64.RED.A1T0 RZ, [UR8], RZ ;  /* 0x000000ffffff79a7 */ /* 0x000fe20008100408 */
[----:B------:R-:W-:Y:S05]  /*23a0*/  @P1 BRA `(.L_x_27) ;  /* 0x0000000000041947 */ /* 0x000fea0003800000 */
[----:B------:R-:W-:Y:S01]  /*23b0*/  BPT.TRAP 0x1 ;  /* 0x000000040000795c */ /* 0x000fe20000300000 */
.L_x_27:
[----:B------:R-:W-:Y:S01]  /*23c0*/  UIADD3 UR7, UR7, 0x1, URZ ;  /* 0x0000000107077890 */ /* 0x000fe2000fffe03f */
[C---:B------:R-:W-:Y:S01]  /*23d0*/  ISETP.GT.AND P1, PT, R0.reuse, 0x1, PT ;  /* 0x000000010000780c */ /* 0x040fe20003f24270 */
[----:B------:R-:W-:Y:S01]  /*23e0*/  UIADD3 UR6, UR6, 0x1, URZ ;  /* 0x0000000106067890 */ /* 0x000fe2000fffe03f */
[----:B------:R-:W-:Y:S01]  /*23f0*/  VIADD R0, R0, 0xffffffff ;  /* 0xffffffff00007836 */ /* 0x000fe20000000000 */
[----:B------:R-:W-:Y:S02]  /*2400*/  UISETP.NE.AND UP0, UPT, UR7, 0x10, UPT ;  /* 0x000000100700788c */ /* 0x000fe4000bf05270 */
[----:B------:R-:W-:Y:S02]  /*2410*/  UISETP.NE.AND UP1, UPT, UR6, 0x10, UPT ;  /* 0x000000100600788c */ /* 0x000fe4000bf25270 */
[----:B------:R-:W-:Y:S02]  /*2420*/  USEL UR8, URZ, 0x1, UP0 ;  /* 0x000000013f087887 */ /* 0x000fe40008000000 */
[----:B------:R-:W-:-:S02]  /*2430*/  USEL UR7, UR7, URZ, UP0 ;  /* 0x0000003f07077287 */ /* 0x000fc40008000000 */
[----:B------:R-:W-:Y:S02]  /*2440*/  USEL UR6, UR6, URZ, UP1 ;  /* 0x0000003f06067287 */ /* 0x000fe40008800000 */
[----:B------:R-:W-:Y:S01]  /*2450*/  LOP3.LUT R5, R5, UR8, RZ, 0x3c, !PT ;  /* 0x0000000805057c12 */ /* 0x000fe2000f8e3cff */
[----:B------:R-:W-:Y:S09]  /*2460*/  @P1 BRA `(.L_x_28) ;  /* 0xfffffff800841947 */ /* 0x000ff2000383ffff */
.L_x_21:
[----:B01----:R-:W0:Y:S01]  /*2470*/  LDC R0, c[0x0][0x28c] ;  /* 0x0000a300ff007b82 */ /* 0x003e220000000800 */
[----:B------:R1:W-:Y:S01]  /*2480*/  SYNCS.ARRIVE.TRANS64.A1T0 RZ, [R108+UR45], RZ ;  /* 0x000000ff6cff79a7 */ /* 0x0003e2000810002d */
[----:B0-----:R-:W-:-:S13]  /*2490*/  ISETP.GE.AND P1, PT, R0, 0x1, PT ;  /* 0x000000010000780c */ /* 0x001fda0003f26270 */
[----:B-1----:R-:W-:Y:S05]  /*24a0*/  @!P1 BRA `(.L_x_29) ;  /* 0x0000000000309947 */ /* 0x002fea0003800000 */
[----:B------:R-:W-:Y:S05]  /*24b0*/  @!P0 BRA `(.L_x_30) ;  /* 0x0000000000048947 */ /* 0x000fea0003800000 */
[----:B------:R-:W-:Y:S01]  /*24c0*/  BPT.TRAP 0x1 ;  /* 0x000000040000795c */ /* 0x000fe20000300000 */
.L_x_30:
[----:B------:R-:W-:Y:S02]  /*24d0*/  UIADD3 UR4, UR46, UR43, URZ ;  /* 0x0000002b2e047290 */ /* 0x000fe4000fffe03f */
[----:B------:R-:W-:Y:S02]  /*24e0*/  UISETP.GT.U32.AND UP0, UPT, UR36, 0x1, UPT ;  /* 0x000000012400788c */ /* 0x000fe4000bf04070 */
[----:B------:R-:W-:-:S04]  /*24f0*/  USHF.L.U32 UR4, UR4, 0x3, URZ ;  /* 0x0000000304047899 */ /* 0x000fc8000800063f */
[----:B------:R-:W-:Y:S01]  /*2500*/  ULOP3.LUT UR4, UR4, 0x78, URZ, 0xc0, !UPT ;  /* 0x0000007804047892 */ /* 0x000fe2000f8ec03f */
[----:B------:R-:W-:-:S03]  /*2510*/  PLOP3.LUT P0, PT, PT, PT, UP0, 0x80, 0x0 ;  /* 0x000000000000781c */ /* 0x000fc60003f0f008 */
[----:B------:R-:W-:-:S04]  /*2520*/  UIADD3 UR4, UR42, 0x80, UR4 ;  /* 0x000000802a047890 */ /* 0x000fc8000fffe004 */
[----:B------:R-:W-:-:S09]  /*2530*/  UPRMT UR4, URZ, 0x654, UR4 ;  /* 0x000006543f047896 */ /* 0x000fd20008000004 */
[----:B------:R-:W-:Y:S01]  /*2540*/  SYNCS.ARRIVE.TRANS64.RED.A1T0 RZ, [UR4], RZ ;  /* 0x000000ffffff79a7 */ /* 0x000fe20008100404 */
[----:B------:R-:W-:Y:S05]  /*2550*/  @P0 BRA `(.L_x_29) ;  /* 0x0000000000040947 */ /* 0x000fea0003800000 */
[----:B------:R-:W-:Y:S01]  /*2560*/  BPT.TRAP 0x1 ;  /* 0x000000040000795c */ /* 0x000fe20000300000 */
.L_x_29:
[----:B------:R-:W-:Y:S01]  /*2570*/  SHF.L.U32 R0, R116, 0x1f, RZ ;  /* 0x0000001f74007819 */ /* 0x000fe200000006ff */
[----:B------:R-:W-:Y:S01]  /*2580*/  UIADD3 UR43, UR41, UR43, URZ ;  /* 0x0000002b292b7290 */ /* 0x000fe2000fffe03f */
[----:B------:R-:W0:Y:S01]  /*2590*/  LDC R7, c[0x0][0x288] ;  /* 0x0000a200ff077b82 */ /* 0x000e220000000800 */
[----:B------:R-:W-:Y:S02]  /*25a0*/  IMAD.SHL.U32 R12, R106, 0x2, RZ ;  /* 0x000000026a0c7824 */ /* 0x000fe400078e00ff */
[----:B------:R-:W-:Y:S02]  /*25b0*/  USHF.R.U32.HI UR4, URZ, 0x4, UR43 ;  /* 0x000000043f047899 */ /* 0x000fe4000801162b */
[----:B------:R-:W-:Y:S01]  /*25c0*/  UISETP.GT.U32.AND UP0, UPT, UR43, 0xf, UPT ;  /* 0x0000000f2b00788c */ /* 0x000fe2000bf04070 */
[----:B------:R-:W-:Y:S01]  /*25d0*/  SHF.R.S32.HI R13, RZ, 0x1f, R12 ;  /* 0x0000001fff0d7819 */ /* 0x000fe2000001140c */
[----:B------:R-:W-:Y:S01]  /*25e0*/  ULOP3.LUT UR4, UR4, 0x1, URZ, 0xc0, !UPT ;  /* 0x0000000104047892 */ /* 0x000fe2000f8ec03f */
[----:B------:R-:W1:Y:S01]  /*25f0*/  SYNCS.PHASECHK.TRANS64.TRYWAIT P0, [R107+UR44+0x10], R0 ;  /* 0x000010006b0075a7 */ /* 0x000e62000800016c */
[----:B------:R-:W-:-:S02]  /*2600*/  UISETP.LT.U32.AND UP0, UPT, UR41, 0x10, UP0 ;  /* 0x000000102900788c */ /* 0x000fc40008701070 */
[----:B------:R-:W-:Y:S02]  /*2610*/  UISETP.NE.U32.AND UP1, UPT, UR4, 0x1, UPT ;  /* 0x000000010400788c */ /* 0x000fe4000bf25070 */
[----:B------:R-:W-:Y:S02]  /*2620*/  USEL UR5, URZ, 0x1, !UP0 ;  /* 0x000000013f057887 */ /* 0x000fe4000c000000 */
[----:B------:R-:W-:Y:S02]  /*2630*/  UISETP.GT.U32.AND UP1, UPT, UR41, 0xf, !UP1 ;  /* 0x0000000f2900788c */ /* 0x000fe4000cf24070 */
[----:B------:R-:W-:Y:S02]  /*2640*/  ULOP3.LUT UR43, UR43, 0xf, URZ, 0xc0, !UPT ;  /* 0x0000000f2b2b7892 */ /* 0x000fe4000f8ec03f */
[----:B------:R-:W-:-:S04]  /*2650*/  USEL UR4, URZ, 0x1, !UP1 ;  /* 0x000000013f047887 */ /* 0x000fc8000c800000 */
[----:B------:R-:W-:Y:S01]  /*2660*/  ULOP3.LUT UR47, UR4, UR47, UR5, 0x96, !UPT ;  /* 0x0000002f042f7292 */ /* 0x000fe2000f8e9605 */
[----:B01----:R-:W-:Y:S11]  /*2670*/  @!P0 BRA `(.L_x_31) ;  /* 0x0000006c00b48947 */ /* 0x003ff60003800000 */
.L_x_229:
[----:B------:R-:W-:Y:S01]  /*2680*/  IMAD.SHL.U32 R4, R18, 0x40, RZ ;  /* 0x0000004012047824 */ /* 0x000fe200078e00ff */
[----:B------:R-:W-:Y:S01]  /*2690*/  ULDC UR6, c[0x0][0x284] ;  /* 0x0000a10000067ab9 */ /* 0x000fe20000000800 */
[----:B------:R-:W-:Y:S01]  /*26a0*/  IMAD R112, R2, 0xa0, RZ ;  /* 0x000000a002707824 */ /* 0x000fe200078e02ff */
[----:B------:R-:W-:Y:S01]  /*26b0*/  SHF.R.S32.HI R11, RZ, 0x1f, R19 ;  /* 0x0000001fff0b7819 */ /* 0x000fe20000011413 */
[----:B------:R-:W-:Y:S01]  /*26c0*/  ULDC.64 UR4, c[0x0][0x5d0] ;  /* 0x0001740000047ab9 */ /* 0x000fe20000000a00 */
[----:B------:R-:W-:Y:S01]  /*26d0*/  ISETP.GE.AND P0, PT, R4, UR6, PT ;  /* 0x0000000604007c0c */ /* 0x000fe2000bf06270 */
[----:B------:R-:W-:Y:S01]  /*26e0*/  IMAD.WIDE.U32 R2, R19, UR4, R12 ;  /* 0x0000000413027c25 */ /* 0x000fe2000f8e000c */
[----:B------:R-:W-:Y:S02]  /*26f0*/  SHF.R.S32.HI R113, RZ, 0x1f, R112 ;  /* 0x0000001fff717819 */ /* 0x000fe40000011470 */
[C---:B------:R-:W-:Y:S01]  /*2700*/  ISETP.GE.OR P0, PT, R112.reuse, R7, P0 ;  /* 0x000000077000720c */ /* 0x040fe20000706670 */
[----:B0-----:R-:W-:Y:S01]  /*2710*/  IMAD R0, R11, UR4, RZ ;  /* 0x000000040b007c24 */ /* 0x001fe2000f8e02ff */
[----:B------:R-:W-:-:S03]  /*2720*/  IADD3 R8, P1, R112, R2, RZ ;  /* 0x0000000270087210 */ /* 0x000fc60007f3e0ff */
[----:B------:R-:W-:-:S05]  /*2730*/  IMAD R5, R19, UR5, R0 ;  /* 0x0000000513057c24 */ /* 0x000fca000f8e0200 */
[----:B------:R-:W-:-:S03]  /*2740*/  IADD3.X R9, R113, R3, R5, P1, !PT ;  /* 0x0000000371097210 */ /* 0x000fc60000ffe405 */
[----:B------:R-:W-:Y:S05]  /*2750*/  @P0 BRA `(.L_x_32) ;  /* 0x0000004c00c40947 */ /* 0x000fea0003800000 */
[----:B------:R-:W0:Y:S01]  /*2760*/  LDC.64 R2, c[0x0][0x5c8] ;  /* 0x00017200ff027b82 */ /* 0x000e220000000a00 */
[----:B-----5:R-:W-:Y:S01]  /*2770*/  FSETP.NEU.AND P1, PT, R23, RZ, PT ;  /* 0x000000ff1700720b */ /* 0x020fe20003f2d000 */
[----:B------:R-:W-:Y:S01]  /*2780*/  IMAD R5, R106, -0x2, R7 ;  /* 0xfffffffe6a057824 */ /* 0x000fe200078e0207 */
[----:B------:R-:W-:Y:S01]  /*2790*/  BSSY B0, `(.L_x_32) ;  /* 0x00004ed000007945 */ /* 0x000fe20003800000 */
[----:B------:R-:W-:-:S04]  /*27a0*/  IMAD.WIDE R118, R18, 0x40, R104 ;  /* 0x0000004012767825 */ /* 0x000fc800078e0268 */
[----:B------:R-:W-:Y:S02]  /*27b0*/  IMAD.IADD R0, R5, 0x1, -R112 ;  /* 0x0000000105007824 */ /* 0x000fe400078e0a70 */
[----:B------:R-:W-:-:S03]  /*27c0*/  IMAD.IADD R4, R111, 0x1, -R4 ;  /* 0x000000016f047824 */ /* 0x000fc600078e0a04 */
[----:B------:R-:W-:-:S04]  /*27d0*/  ISETP.GT.AND P0, PT, R0, RZ, PT ;  /* 0x000000ff0000720c */ /* 0x000fc80003f04270 */
[----:B------:R-:W-:Y:S01]  /*27e0*/  ISETP.GT.AND P2, PT, R4, RZ, P0 ;  /* 0x000000ff0400720c */ /* 0x000fe20000744270 */
[-C--:B0-----:R-:W-:Y:S02]  /*27f0*/  IMAD R5, R119, R2.reuse, RZ ;  /* 0x0000000277057224 */ /* 0x081fe400078e02ff */
[----:B------:R-:W-:-:S04]  /*2800*/  IMAD.WIDE.U32 R8, R118, R2, R8 ;  /* 0x0000000276087225 */ /* 0x000fc800078e0008 */
[----:B------:R-:W-:-:S04]  /*2810*/  IMAD R5, R118, R3, R5 ;  /* 0x0000000376057224 */ /* 0x000fc800078e0205 */
[----:B------:R-:W-:Y:S01]  /*2820*/  IMAD.IADD R127, R9, 0x1, R5 ;  /* 0x00000001097f7824 */ /* 0x000fe200078e0205 */
[----:B------:R-:W-:Y:S06]  /*2830*/  @!P1 BRA `(.L_x_33) ;  /* 0x0000003400c09947 */ /* 0x000fec0003800000 */
[----:B------:R-:W0:Y:S01]  /*2840*/  LDC.64 R120, c[0x0][0x5b8] ;  /* 0x00016e00ff787b82 */ /* 0x000e220000000a00 */
[----:B------:R-:W-:-:S07]  /*2850*/  ULDC.64 UR4, c[0x0][0x5c0] ;  /* 0x0001700000047ab9 */ /* 0x000fce0000000a00 */
[----:B------:R-:W1:Y:S08]  /*2860*/  LDC.64 R122, c[0x0][0x5b0] ;  /* 0x00016c00ff7a7b82 */ /* 0x000e700000000a00 */
[----:B------:R-:W2:Y:S01]  /*2870*/  LDC.64 R124, c[0x0][0x5a8] ;  /* 0x00016a00ff7c7b82 */ /* 0x000ea20000000a00 */
[-C--:B0-----:R-:W-:Y:S02]  /*2880*/  IMAD R10, R11, R120.reuse, RZ ;  /* 0x000000780b0a7224 */ /* 0x081fe400078e02ff */
[----:B------:R-:W-:-:S04]  /*2890*/  IMAD.WIDE.U32 R6, R19, R120, R12 ;  /* 0x0000007813067225 */ /* 0x000fc800078e000c */
[----:B------:R-:W-:Y:S01]  /*28a0*/  IMAD R117, R19, R121, R10 ;  /* 0x0000007913757224 */ /* 0x000fe200078e020a */
[----:B------:R-:W-:Y:S01]  /*28b0*/  IADD3 R14, P1, R112, R6, RZ ;  /* 0x00000006700e7210 */ /* 0x000fe20007f3e0ff */
[----:B-1----:R-:W-:-:S03]  /*28c0*/  IMAD R5, R119, R122, RZ ;  /* 0x0000007a77057224 */ /* 0x002fc600078e02ff */
[----:B------:R-:W-:Y:S01]  /*28d0*/  IADD3.X R15, R113, R7, R117, P1, !PT ;  /* 0x00000007710f7210 */ /* 0x000fe20000ffe475 */
[C---:B------:R-:W-:Y:S02]  /*28e0*/  IMAD R121, R118.reuse, R123, R5 ;  /* 0x0000007b76797224 */ /* 0x040fe400078e0205 */
[----:B------:R-:W-:-:S04]  /*28f0*/  IMAD.WIDE.U32 R6, R118, R122, R14 ;  /* 0x0000007a76067225 */ /* 0x000fc800078e000e */
[----:B------:R-:W-:Y:S01]  /*2900*/  IMAD.IADD R5, R7, 0x1, R121 ;  /* 0x0000000107057824 */ /* 0x000fe200078e0279 */
[----:B--2---:R-:W-:-:S04]  /*2910*/  LEA R20, P1, R6, R124, 0x1 ;  /* 0x0000007c06147211 */ /* 0x004fc800078208ff */
[----:B------:R-:W-:-:S05]  /*2920*/  LEA.HI.X R21, R6, R125, R5, 0x1, P1 ;  /* 0x0000007d06157211 */ /* 0x000fca00008f0c05 */
[----:B------:R-:W2:Y:S01]  /*2930*/  @P2 LDG.E.LTC128B.U16 R5, desc[UR50][R20.64] ;  /* 0x0000003214052981 */ /* 0x000ea2000c1e1520 */
[----:B------:R-:W-:Y:S01]  /*2940*/  IMAD.WIDE.U32 R6, R118, R122, R112 ;  /* 0x0000007a76067225 */ /* 0x000fe200078e0070 */
[----:B------:R-:W-:Y:S02]  /*2950*/  BSSY B1, `(.L_x_34) ;  /* 0x0000015000017945 */ /* 0x000fe40003800000 */
[----:B------:R-:W-:-:S04]  /*2960*/  IADD3 R114, P1, R12, R6, RZ ;  /* 0x000000060c727210 */ /* 0x000fc80007f3e0ff */
[----:B------:R-:W-:Y:S02]  /*2970*/  IADD3.X R115, R13, R121, R7, P1, !PT ;  /* 0x000000790d737210 */ /* 0x000fe40000ffe407 */
[----:B------:R-:W-:Y:S01]  /*2980*/  LEA R10, P1, R8, UR4, 0x1 ;  /* 0x00000004080a7c11 */ /* 0x000fe2000f8208ff */
[----:B------:R-:W-:-:S03]  /*2990*/  IMAD.WIDE.U32 R114, R19, R120, R114 ;  /* 0x0000007813727225 */ /* 0x000fc600078e0072 */
[----:B------:R-:W-:Y:S02]  /*29a0*/  LEA.HI.X R11, R8, UR5, R127, 0x1, P1 ;  /* 0x00000005080b7c11 */ /* 0x000fe400088f0c7f */
[----:B------:R-:W-:-:S04]  /*29b0*/  ISETP.GT.AND P1, PT, R0, 0x1, PT ;  /* 0x000000010000780c */ /* 0x000fc80003f24270 */
[----:B------:R-:W-:Y:S01]  /*29c0*/  ISETP.GT.AND P3, PT, R4, RZ, P1 ;  /* 0x000000ff0400720c */ /* 0x000fe20000f64270 */
[----:B--2---:R-:W-:-:S05]  /*29d0*/  HADD2.F32 R6, -RZ, R5.H0_H0 ;  /* 0x20000005ff067230 */ /* 0x004fca0000004100 */
[----:B------:R-:W-:Y:S01]  /*29e0*/  FMUL R7, R6, R23 ;  /* 0x0000001706077220 */ /* 0x000fe20000400000 */
[----:B------:R-:W-:-:S03]  /*29f0*/  LEA R6, P4, R114, R124, 0x1 ;  /* 0x0000007c72067211 */ /* 0x000fc600078808ff */
[----:B------:R-:W-:-:S05]  /*2a00*/  FFMA R7, R88, R22, R7 ;  /* 0x0000001658077223 */ /* 0x000fca0000000007 */
[----:B------:R-:W-:Y:S01]  /*2a10*/  F2FP.F16.F32.PACK_AB R8, RZ, R7 ;  /* 0x00000007ff08723e */ /* 0x000fe200000000ff */
[----:B------:R-:W-:-:S03]  /*2a20*/  IMAD.IADD R7, R117, 0x1, R115 ;  /* 0x0000000175077824 */ /* 0x000fc600078e0273 */
[----:B------:R-:W-:Y:S01]  /*2a30*/  PRMT R9, R8, 0x7610, R9 ;  /* 0x0000761008097816 */ /* 0x000fe20000000009 */
[----:B------:R-:W-:Y:S01]  /*2a40*/  IMAD.SHL.U32 R8, R122, 0x8, RZ ;  /* 0x000000087a087824 */ /* 0x000fe200078e00ff */
[----:B------:R-:W-:-:S03]  /*2a50*/  LEA.HI.X R7, R114, R125, R7, 0x1, P4 ;  /* 0x0000007d72077211 */ /* 0x000fc600020f0c07 */
[----:B------:R0:W-:Y:S02]  /*2a60*/  @P2 STG.E.U16 desc[UR50][R10.64], R9 ;  /* 0x000000090a002986 */ /* 0x0001e4000c101532 */
[----:B0-----:R-:W-:Y:S01]  /*2a70*/  SHF.L.U64.HI R9, R122, 0x3, R123 ;  /* 0x000000037a097819 */ /* 0x001fe2000001027b */
[----:B------:R-:W-:Y:S06]  /*2a80*/  @!P3 BRA `(.L_x_35) ;  /* 0x000000000004b947 */ /* 0x000fec0003800000 */
[----:B------:R0:W5:Y:S02]  /*2a90*/  LDG.E.LTC128B.U16 R5, desc[UR50][R6.64+0x2] ;  /* 0x0000023206057981 */ /* 0x000164000c1e1520 */
.L_x_35:
[----:B------:R-:W-:Y:S05]  /*2aa0*/  BSYNC B1 ;  /* 0x0000000000017941 */ /* 0x000fea0003800000 */
.L_x_34:
[----:B-----5:R-:W-:Y:S01]  /*2ab0*/  HADD2.F32 R18, -RZ, R5.H0_H0 ;  /* 0x20000005ff127230 */ /* 0x020fe20000004100 */
[----:B------:R-:W-:Y:S01]  /*2ac0*/  ISETP.GT.AND P0, PT, R4, 0x8, P0 ;  /* 0x000000080400780c */ /* 0x000fe20000704270 */
[----:B------:R-:W-:-:S04]  /*2ad0*/  IMAD.WIDE.U32 R8, R118, R122, R8 ;  /* 0x0000007a76087225 */ /* 0x000fc800078e0008 */
[----:B------:R-:W-:Y:S01]  /*2ae0*/  FMUL R18, R18, R23 ;  /* 0x0000001712127220 */ /* 0x000fe20000400000 */
[----:B------:R-:W-:Y:S01]  /*2af0*/  IMAD.IADD R121, R121, 0x1, R9 ;  /* 0x0000000179797824 */ /* 0x000fe200078e0209 */
[----:B------:R-:W-:Y:S02]  /*2b00*/  IADD3 R9, P2, R14, R8, RZ ;  /* 0x000000080e097210 */ /* 0x000fe40007f5e0ff */
[----:B------:R-:W-:-:S03]  /*2b10*/  FFMA R18, R89, R22, R18 ;  /* 0x0000001659127223 */ /* 0x000fc60000000012 */
[----:B------:R-:W-:Y:S01]  /*2b20*/  IMAD.X R20, R121, 0x1, R15, P2 ;  /* 0x0000000179147824 */ /* 0x000fe200010e060f */
[C---:B------:R-:W-:Y:S02]  /*2b30*/  LEA R14, P2, R9.reuse, R124, 0x1 ;  /* 0x0000007c090e7211 */ /* 0x040fe400078408ff */
[----:B------:R-:W-:Y:S02]  /*2b40*/  F2FP.F16.F32.PACK_AB R18, RZ, R18 ;  /* 0x00000012ff12723e */ /* 0x000fe400000000ff */
[--C-:B------:R-:W-:Y:S02]  /*2b50*/  LEA.HI.X R15, R9, R125, R20.reuse, 0x1, P2 ;  /* 0x0000007d090f7211 */ /* 0x100fe400010f0c14 */
[----:B------:R-:W-:Y:S02]  /*2b60*/  PRMT R20, R18, 0x7610, R20 ;  /* 0x0000761012147816 */ /* 0x000fe40000000014 */
[----:B------:R-:W-:-:S03]  /*2b70*/  PRMT R18, R5, 0x7610, R18 ;  /* 0x0000761005127816 */ /* 0x000fc60000000012 */
[----:B------:R1:W-:Y:S04]  /*2b80*/  @P3 STG.E.U16 desc[UR50][R10.64+0x2], R20 ;  /* 0x000002140a003986 */ /* 0x0003e8000c101532 */
[----:B------:R-:W2:Y:S01]  /*2b90*/  @P0 LDG.E.LTC128B.U16 R18, desc[UR50][R14.64] ;  /* 0x000000320e120981 */ /* 0x000ea2000c1e1520 */
[----:B------:R-:W-:Y:S01]  /*2ba0*/  IADD3 R12, P2, P3, R12, R8, R112 ;  /* 0x000000080c0c7210 */ /* 0x000fe20007b5e070 */
[----:B------:R-:W-:Y:S01]  /*2bb0*/  BSSY B1, `(.L_x_36) ;  /* 0x0000011000017945 */ /* 0x000fe20003800000 */
[----:B------:R-:W-:Y:S02]  /*2bc0*/  SHF.L.U64.HI R9, R2, 0x4, R3 ;  /* 0x0000000402097819 */ /* 0x000fe40000010203 */
[----:B------:R-:W-:Y:S02]  /*2bd0*/  IADD3.X R13, R13, R121, R113, P2, P3 ;  /* 0x000000790d0d7210 */ /* 0x000fe400017e6471 */
[----:B------:R-:W-:Y:S01]  /*2be0*/  ISETP.GT.AND P1, PT, R4, 0x8, P1 ;  /* 0x000000080400780c */ /* 0x000fe20000f24270 */
[----:B------:R-:W-:-:S04]  /*2bf0*/  IMAD.WIDE.U32 R12, R19, R120, R12 ;  /* 0x00000078130c7225 */ /* 0x000fc800078e000c */
[----:B------:R-:W-:Y:S02]  /*2c00*/  IMAD.IADD R3, R117, 0x1, R13 ;  /* 0x0000000175037824 */ /* 0x000fe400078e020d */
[----:B--2---:R-:W-:-:S05]  /*2c10*/  HADD2.F32 R8, -RZ, R18.H0_H0 ;  /* 0x20000012ff087230 */ /* 0x004fca0000004100 */
[----:B------:R-:W-:Y:S01]  /*2c20*/  FMUL R5, R8, R23 ;  /* 0x0000001708057220 */ /* 0x000fe20000400000 */
[----:B------:R-:W-:Y:S02]  /*2c30*/  LEA R8, P2, R2, R10, 0x4 ;  /* 0x0000000a02087211 */ /* 0x000fe400078420ff */
[----:B------:R-:W-:Y:S01]  /*2c40*/  LEA R2, P3, R12, R124, 0x1 ;  /* 0x0000007c0c027211 */ /* 0x000fe200078608ff */
[----:B------:R-:W-:Y:S02]  /*2c50*/  FFMA R5, R90, R22, R5 ;  /* 0x000000165a057223 */ /* 0x000fe40000000005 */
[----:B------:R-:W-:Y:S01]  /*2c60*/  IMAD.X R9, R9, 0x1, R11, P2 ;  /* 0x0000000109097824 */ /* 0x000fe200010e060b */
[----:B------:R-:W-:Y:S02]  /*2c70*/  LEA.HI.X R3, R12, R125, R3, 0x1, P3 ;  /* 0x0000007d0c037211 */ /* 0x000fe400018f0c03 */
[----:B------:R-:W-:-:S05]  /*2c80*/  F2FP.F16.F32.PACK_AB R5, RZ, R5 ;  /* 0x00000005ff05723e */ /* 0x000fca00000000ff */
[----:B------:R1:W-:Y:S01]  /*2c90*/  @P0 STG.E.U16 desc[UR50][R8.64], R5 ;  /* 0x0000000508000986 */ /* 0x0003e2000c101532 */
[----:B------:R-:W-:Y:S05]  /*2ca0*/  @!P1 BRA `(.L_x_37) ;  /* 0x0000000000049947 */ /* 0x000fea0003800000 */
[----:B------:R2:W5:Y:S02]  /*2cb0*/  LDG.E.LTC128B.U16 R18, desc[UR50][R2.64+0x2] ;  /* 0x0000023202127981 */ /* 0x000564000c1e1520 */
.L_x_37:
[----:B------:R-:W-:Y:S05]  /*2cc0*/  BSYNC B1 ;  /* 0x0000000000017941 */ /* 0x000fea0003800000 */
.L_x_36:
[----:B-----5:R-:W-:Y:S01]  /*2cd0*/  HADD2.F32 R12, -RZ, R18.H0_H0 ;  /* 0x20000012ff0c7230 */ /* 0x020fe20000004100 */
[----:B------:R-:W-:Y:S01]  /*2ce0*/  ISETP.GT.AND P0, PT, R0, 0x8, PT ;  /* 0x000000080000780c */ /* 0x000fe20003f04270 */
[----:B------:R-:W-:Y:S03]  /*2cf0*/  BSSY B1, `(.L_x_38) ;  /* 0x0000008000017945 */ /* 0x000fe60003800000 */
[----:B------:R-:W-:Y:S01]  /*2d00*/  FMUL R12, R12, R23 ;  /* 0x000000170c0c7220 */ /* 0x000fe20000400000 */
[----:B------:R-:W-:-:S03]  /*2d10*/  ISETP.GT.AND P2, PT, R4, RZ, P0 ;  /* 0x000000ff0400720c */ /* 0x000fc60000744270 */
[----:B------:R-:W-:-:S05]  /*2d20*/  FFMA R12, R91, R22, R12 ;  /* 0x000000165b0c7223 */ /* 0x000fca000000000c */
[----:B------:R-:W-:-:S05]  /*2d30*/  F2FP.F16.F32.PACK_AB R12, RZ, R12 ;  /* 0x0000000cff0c723e */ /* 0x000fca00000000ff */
[----:B------:R3:W-:Y:S01]  /*2d40*/  @P1 STG.E.U16 desc[UR50][R8.64+0x2], R12 ;  /* 0x0000020c08001986 */ /* 0x0007e2000c101532 */
[----:B------:R-:W-:Y:S05]  /*2d50*/  @!P2 BRA `(.L_x_39) ;  /* 0x000000000004a947 */ /* 0x000fea0003800000 */
[----:B------:R4:W5:Y:S02]  /*2d60*/  LDG.E.LTC128B.U16 R18, desc[UR50][R6.64+0x10] ;  /* 0x0000103206127981 */ /* 0x000964000c1e1520 */
.L_x_39:
[----:B------:R-:W-:Y:S05]  /*2d70*/  BSYNC B1 ;  /* 0x0000000000017941 */ /* 0x000fea0003800000 */
.L_x_38:
[----:B---3-5:R-:W-:Y:S01]  /*2d80*/  HADD2.F32 R12, -RZ, R18.H0_H0 ;  /* 0x20000012ff0c7230 */ /* 0x028fe20000004100 */
[----:B------:R-:W-:Y:S01]  /*2d90*/  ISETP.GT.AND P1, PT, R0, 0x9, PT ;  /* 0x000000090000780c */ /* 0x000fe20003f24270 */
[----:B------:R-:W-:Y:S03]  /*2da0*/  BSSY B1, `(.L_x_40) ;  /* 0x0000008000017945 */ /* 0x000fe60003800000 */
[----:B-1----:R-:W-:Y:S01]  /*2db0*/  FMUL R5, R12, R23 ;  /* 0x000000170c057220 */ /* 0x002fe20000400000 */
[----:B------:R-:W-:-:S03]  /*2dc0*/  ISETP.GT.AND P3, PT, R4, RZ, P1 ;  /* 0x000000ff0400720c */ /* 0x000fc60000f64270 */
[----:B------:R-:W-:-:S05]  /*2dd0*/  FFMA R5, R92, R22, R5 ;  /* 0x000000165c057223 */ /* 0x000fca0000000005 */
[----:B------:R-:W-:-:S05]  /*2de0*/  F2FP.F16.F32.PACK_AB R5, RZ, R5 ;  /* 0x00000005ff05723e */ /* 0x000fca00000000ff */
[----:B------:R1:W-:Y:S01]  /*2df0*/  @P2 STG.E.U16 desc[UR50][R10.64+0x10], R5 ;  /* 0x000010050a002986 */ /* 0x0003e2000c101532 */
[----:B------:R-:W-:Y:S05]  /*2e00*/  @!P3 BRA `(.L_x_41) ;  /* 0x000000000004b947 */ /* 0x000fea0003800000 */
[----:B------:R3:W5:Y:S02]  /*2e10*/  LDG.E.LTC128B.U16 R18, desc[UR50][R6.64+0x12] ;  /* 0x0000123206127981 */ /* 0x000764000c1e1520 */
.L_x_41:
[----:B------:R-:W-:Y:S05]  /*2e20*/  BSYNC B1 ;  /* 0x0000000000017941 */ /* 0x000fea0003800000 */
.L_x_40:
[----:B-----5:R-:W-:Y:S01]  /*2e30*/  HADD2.F32 R12, -RZ, R18.H0_H0 ;  /* 0x20000012ff0c7230 */ /* 0x020fe20000004100 */
[----:B------:R-:W-:Y:S01]  /*2e40*/  ISETP.GT.AND P0, PT, R4, 0x8, P0 ;  /* 0x000000080400780c */ /* 0x000fe20000704270 */
[----:B------:R-:W-:Y:S03]  /*2e50*/  BSSY B1, `(.L_x_42) ;  /* 0x0000007000017945 */ /* 0x000fe60003800000 */
[----:B------:R-:W-:-:S04]  /*2e60*/  FMUL R12, R12, R23 ;  /* 0x000000170c0c7220 */ /* 0x000fc80000400000 */
[----:B------:R-:W-:-:S05]  /*2e70*/  FFMA R12, R93, R22, R12 ;  /* 0x000000165d0c7223 */ /* 0x000fca000000000c */
[----:B------:R-:W-:-:S05]  /*2e80*/  F2FP.F16.F32.PACK_AB R12, RZ, R12 ;  /* 0x0000000cff0c723e */ /* 0x000fca00000000ff */
[----:B------:R0:W-:Y:S01]  /*2e90*/  @P3 STG.E.U16 desc[UR50][R10.64+0x12], R12 ;  /* 0x0000120c0a003986 */ /* 0x0001e2000c101532 */
[----:B------:R-:W-:Y:S05]  /*2ea0*/  @!P0 BRA `(.L_x_43) ;  /* 0x0000000000048947 */ /* 0x000fea0003800000 */
[----:B------:R0:W5:Y:S02]  /*2eb0*/  LDG.E.LTC128B.U16 R18, desc[UR50][R2.64+0x10] ;  /* 0x0000103202127981 */ /* 0x000164000c1e1520 */
.L_x_43:
[----:B------:R-:W-:Y:S05]  /*2ec0*/  BSYNC B1 ;  /* 0x0000000000017941 */ /* 0x000fea0003800000 */
.L_x_42:
[----:B0----5:R-:W-:Y:S01]  /*2ed0*/  HADD2.F32 R12, -RZ, R18.H0_H0 ;  /* 0x20000012ff0c7230 */ /* 0x021fe20000004100 */
[----:B------:R-:W-:Y:S01]  /*2ee0*/  ISETP.GT.AND P1, PT, R4, 0x8, P1 ;  /* 0x000000080400780c */ /* 0x000fe20000f24270 */
[----:B------:R-:W-:Y:S03]  /*2ef0*/  BSSY B1, `(.L_x_44) ;  /* 0x0000007000017945 */ /* 0x000fe60003800000 */
[----:B-1----:R-:W-:-:S04]  /*2f00*/  FMUL R5, R12, R23 ;  /* 0x000000170c057220 */ /* 0x002fc80000400000 */
[----:B------:R-:W-:-:S05]  /*2f10*/  FFMA R5, R94, R22, R5 ;  /* 0x000000165e057223 */ /* 0x000fca0000000005 */
[----:B------:R-:W-:-:S05]  /*2f20*/  F2FP.F16.F32.PACK_AB R5, RZ, R5 ;  /* 0x00000005ff05723e */ /* 0x000fca00000000ff */
[----:B------:R0:W-:Y:S01]  /*2f30*/  @P0 STG.E.U16 desc[UR50][R8.64+0x10], R5 ;  /* 0x0000100508000986 */ /* 0x0001e2000c101532 */
[----:B------:R-:W-:Y:S05]  /*2f40*/  @!P1 BRA `(.L_x_45) ;  /* 0x0000000000049947 */ /* 0x000fea0003800000 */
[----:B------:R1:W5:Y:S02]  /*2f50*/  LDG.E.LTC128B.U16 R18, desc[UR50][R2.64+0x12] ;  /* 0x0000123202127981 */ /* 0x000364000c1e1520 */
.L_x_45:
[----:B------:R-:W-:Y:S05]  /*2f60*/  BSYNC B1 ;  /* 0x0000000000017941 */ /* 0x000fea0003800000 */
.L_x_44:
        /* <DEDUP_REMOVED lines=10> */
.L_x_47:
[----:B------:R-:W-:Y:S05]  /*3010*/  BSYNC B1 ;  /* 0x0000000000017941 */ /* 0x000fea0003800000 */
.L_x_46:
[----:B0----5:R-:W-:Y:S01]  /*3020*/  HADD2.F32 R12, -RZ, R18.H0_H0 ;  /* 0x20000012ff0c7230 */ /* 0x021fe20000004100 */
        /* <DEDUP_REMOVED lines=9> */
.L_x_49:
[----:B------:R-:W-:Y:S05]  /*30c0*/  BSYNC B1 ;  /* 0x0000000000017941 */ /* 0x000fea0003800000 */
.L_x_48:
        /* <DEDUP_REMOVED lines=9> */
.L_x_51:
[----:B------:R-:W-:Y:S05]  /*3160*/  BSYNC B1 ;  /* 0x0000000000017941 */ /* 0x000fea0003800000 */
.L_x_50:
[----:B0----5:R-:W-:Y:S01]  /*3170*/  HADD2.F32 R12, -RZ, R18.H0_H0 ;  /* 0x20000012ff0c7230 */ /* 0x021fe20000004100 */
        /* <DEDUP_REMOVED lines=8> */
.L_x_53:
[----:B------:R-:W-:Y:S05]  /*3200*/  BSYNC B1 ;  /* 0x0000000000017941 */ /* 0x000fea0003800000 */
.L_x_52:
        /* <DEDUP_REMOVED lines=10> */
.L_x_55:
[----:B------:R-:W-:Y:S05]  /*32b0*/  BSYNC B1 ;  /* 0x0000000000017941 */ /* 0x000fea0003800000 */
.L_x_54:
        /* <DEDUP_REMOVED lines=10> */
.L_x_57:
[----:B------:R-:W-:Y:S05]  /*3360*/  BSYNC B1 ;  /* 0x0000000000017941 */ /* 0x000fea0003800000 */
.L_x_56:
        /* <DEDUP_REMOVED lines=9> */
.L_x_59:
[----:B------:R-:W-:Y:S05]  /*3400*/  BSYNC B1 ;  /* 0x0000000000017941 */ /* 0x000fea0003800000 */
.L_x_58:
        /* <DEDUP_REMOVED lines=9> */
.L_x_61:
[----:B------:R-:W-:Y:S05]  /*34a0*/  BSYNC B1 ;  /* 0x0000000000017941 */ /* 0x000fea0003800000 */
.L_x_60:
        /* <DEDUP_REMOVED lines=10> */
.L_x_63:
[----:B------:R-:W-:Y:S05]  /*3550*/  BSYNC B1 ;  /* 0x0000000000017941 */ /* 0x000fea0003800000 */
.L_x_62:
        /* <DEDUP_REMOVED lines=10> */
.L_x_65:
[----:B------:R-:W-:Y:S05]  /*3600*/  BSYNC B1 ;  /* 0x0000000000017941 */ /* 0x000fea0003800000 */
.L_x_64:
        /* <DEDUP_REMOVED lines=9> */
.L_x_67:
[----:B------:R-:W-:Y:S05]  /*36a0*/  BSYNC B1 ;  /* 0x0000000000017941 */ /* 0x000fea0003800000 */
.L_x_66:
        /* <DEDUP_REMOVED lines=9> */
.L_x_69:
[----:B------:R-:W-:Y:S05]  /*3740*/  BSYNC B1 ;  /* 0x0000000000017941 */ /* 0x000fea0003800000 */
.L_x_68:
        /* <DEDUP_REMOVED lines=10> */
.L_x_71:
[----:B------:R-:W-:Y:S05]  /*37f0*/  BSYNC B1 ;  /* 0x0000000000017941 */ /* 0x000fea0003800000 */
.L_x_70:
        /* <DEDUP_REMOVED lines=10> */
.L_x_73:
[----:B------:R-:W-:Y:S05]  /*38a0*/  BSYNC B1 ;  /* 0x0000000000017941 */ /* 0x000fea0003800000 */
.L_x_72:
        /* <DEDUP_REMOVED lines=9> */
.L_x_75:
[----:B------:R-:W-:Y:S05]  /*3940*/  BSYNC B1 ;  /* 0x0000000000017941 */ /* 0x000fea0003800000 */
.L_x_74:
        /* <DEDUP_REMOVED lines=9> */
.L_x_77:
[----:B------:R-:W-:Y:S05]  /*39e0*/  BSYNC B1 ;  /* 0x0000000000017941 */ /* 0x000fea0003800000 */
.L_x_76:
        /* <DEDUP_REMOVED lines=10> */
.L_x_79:
[----:B------:R-:W-:Y:S05]  /*3a90*/  BSYNC B1 ;  /* 0x0000000000017941 */ /* 0x000fea0003800000 */
.L_x_78:
        /* <DEDUP_REMOVED lines=10> */
.L_x_81:
[----:B------:R-:W-:Y:S05]  /*3b40*/  BSYNC B1 ;  /* 0x0000000000017941 */ /* 0x000fea0003800000 */
.L_x_80:
        /* <DEDUP_REMOVED lines=9> */
.L_x_83:
[----:B------:R-:W-:Y:S05]  /*3be0*/  BSYNC B1 ;  /* 0x0000000000017941 */ /* 0x000fea0003800000 */
.L_x_82:
        /* <DEDUP_REMOVED lines=9> */
.L_x_85:
[----:B------:R-:W-:Y:S05]  /*3c80*/  BSYNC B1 ;  /* 0x0000000000017941 */ /* 0x000fea0003800000 */
.L_x_84:
        /* <DEDUP_REMOVED lines=10> */
.L_x_87:
[----:B------:R-:W-:Y:S05]  /*3d30*/  BSYNC B1 ;  /* 0x0000000000017941 */ /* 0x000fea0003800000 */
.L_x_86:
        /* <DEDUP_REMOVED lines=10> */
.L_x_89:
[----:B------:R-:W-:Y:S05]  /*3de0*/  BSYNC B1 ;  /* 0x0000000000017941 */ /* 0x000fea0003800000 */
.L_x_88:
        /* <DEDUP_REMOVED lines=9> */
.L_x_91:
[----:B------:R-:W-:Y:S05]  /*3e80*/  BSYNC B1 ;  /* 0x0000000000017941 */ /* 0x000fea0003800000 */
.L_x_90:
        /* <DEDUP_REMOVED lines=9> */
.L_x_93:
[----:B------:R-:W-:Y:S05]  /*3f20*/  BSYNC B1 ;  /* 0x0000000000017941 */ /* 0x000fea0003800000 */
.L_x_92:
        /* <DEDUP_REMOVED lines=10> */
.L_x_95:
[----:B------:R-:W-:Y:S05]  /*3fd0*/  BSYNC B1 ;  /* 0x0000000000017941 */ /* 0x000fea0003800000 */
.L_x_94:
        /* <DEDUP_REMOVED lines=10> */
.L_x_97:
[----:B------:R-:W-:Y:S05]  /*4080*/  BSYNC B1 ;  /* 0x0000000000017941 */ /* 0x000fea0003800000 */
.L_x_96:
        /* <DEDUP_REMOVED lines=9> */
.L_x_99:
[----:B------:R-:W-:Y:S05]  /*4120*/  BSYNC B1 ;  /* 0x0000000000017941 */ /* 0x000fea0003800000 */
.L_x_98:
        /* <DEDUP_REMOVED lines=9> */
.L_x_101:
[----:B------:R-:W-:Y:S05]  /*41c0*/  BSYNC B1 ;  /* 0x0000000000017941 */ /* 0x000fea0003800000 */
.L_x_100:
        /* <DEDUP_REMOVED lines=10> */
.L_x_103:
[----:B------:R-:W-:Y:S05]  /*4270*/  BSYNC B1 ;  /* 0x0000000000017941 */ /* 0x000fea0003800000 */
.L_x_102:
        /* <DEDUP_REMOVED lines=10> */
.L_x_105:
[----:B------:R-:W-:Y:S05]  /*4320*/  BSYNC B1 ;  /* 0x0000000000017941 */ /* 0x000fea0003800000 */
.L_x_104:
        /* <DEDUP_REMOVED lines=9> */
.L_x_107:
[----:B------:R-:W-:Y:S05]  /*43c0*/  BSYNC B1 ;  /* 0x0000000000017941 */ /* 0x000fea0003800000 */
.L_x_106:
        /* <DEDUP_REMOVED lines=9> */
.L_x_109:
[----:B------:R-:W-:Y:S05]  /*4460*/  BSYNC B1 ;  /* 0x0000000000017941 */ /* 0x000fea0003800000 */
.L_x_108:
        /* <DEDUP_REMOVED lines=10> */
.L_x_111:
[----:B------:R-:W-:Y:S05]  /*4510*/  BSYNC B1 ;  /* 0x0000000000017941 */ /* 0x000fea0003800000 */
.L_x_110:
        /* <DEDUP_REMOVED lines=10> */
.L_x_113:
[----:B------:R-:W-:Y:S05]  /*45c0*/  BSYNC B1 ;  /* 0x0000000000017941 */ /* 0x000fea0003800000 */
.L_x_112:
        /* <DEDUP_REMOVED lines=9> */
.L_x_115:
[----:B------:R-:W-:Y:S05]  /*4660*/  BSYNC B1 ;  /* 0x0000000000017941 */ /* 0x000fea0003800000 */
.L_x_114:
        /* <DEDUP_REMOVED lines=9> */
.L_x_117:
[----:B------:R-:W-:Y:S05]  /*4700*/  BSYNC B1 ;  /* 0x0000000000017941 */ /* 0x000fea0003800000 */
.L_x_116:
        /* <DEDUP_REMOVED lines=10> */
.L_x_119:
[----:B------:R-:W-:Y:S05]  /*47b0*/  BSYNC B1 ;  /* 0x0000000000017941 */ /* 0x000fea0003800000 */
.L_x_118:
        /* <DEDUP_REMOVED lines=10> */
.L_x_121:
[----:B------:R-:W-:Y:S05]  /*4860*/  BSYNC B1 ;  /* 0x0000000000017941 */ /* 0x000fea0003800000 */
.L_x_120:
        /* <DEDUP_REMOVED lines=9> */
.L_x_123:
[----:B------:R-:W-:Y:S05]  /*4900*/  BSYNC B1 ;  /* 0x0000000000017941 */ /* 0x000fea0003800000 */
.L_x_122:
        /* <DEDUP_REMOVED lines=9> */
.L_x_125:
[----:B------:R-:W-:Y:S05]  /*49a0*/  BSYNC B1 ;  /* 0x0000000000017941 */ /* 0x000fea0003800000 */
.L_x_124:
        /* <DEDUP_REMOVED lines=10> */
.L_x_127:
[----:B------:R-:W-:Y:S05]  /*4a50*/  BSYNC B1 ;  /* 0x0000000000017941 */ /* 0x000fea0003800000 */
.L_x_126:
        /* <DEDUP_REMOVED lines=10> */
.L_x_129:
[----:B------:R-:W-:Y:S05]  /*4b00*/  BSYNC B1 ;  /* 0x0000000000017941 */ /* 0x000fea0003800000 */
.L_x_128:
        /* <DEDUP_REMOVED lines=9> */
.L_x_131:
[----:B------:R-:W-:Y:S05]  /*4ba0*/  BSYNC B1 ;  /* 0x0000000000017941 */ /* 0x000fea0003800000 */
.L_x_130:
        /* <DEDUP_REMOVED lines=9> */
.L_x_133:
[----:B------:R-:W-:Y:S05]  /*4c40*/  BSYNC B1 ;  /* 0x0000000000017941 */ /* 0x000fea0003800000 */
.L_x_132:
        /* <DEDUP_REMOVED lines=10> */
.L_x_135:
[----:B------:R-:W-:Y:S05]  /*4cf0*/  BSYNC B1 ;  /* 0x0000000000017941 */ /* 0x000fea0003800000 */
.L_x_134:
        /* <DEDUP_REMOVED lines=10> */
.L_x_137:
[----:B------:R-:W-:Y:S05]  /*4da0*/  BSYNC B1 ;  /* 0x0000000000017941 */ /* 0x000fea0003800000 */
.L_x_136:
        /* <DEDUP_REMOVED lines=9> */
.L_x_139:
[----:B------:R-:W-:Y:S05]  /*4e40*/  BSYNC B1 ;  /* 0x0000000000017941 */ /* 0x000fea0003800000 */
.L_x_138:
        /* <DEDUP_REMOVED lines=9> */
.L_x_141:
[----:B------:R-:W-:Y:S05]  /*4ee0*/  BSYNC B1 ;  /* 0x0000000000017941 */ /* 0x000fea0003800000 */
.L_x_140:
        /* <DEDUP_REMOVED lines=10> */
.L_x_143:
[----:B------:R-:W-:Y:S05]  /*4f90*/  BSYNC B1 ;  /* 0x0000000000017941 */ /* 0x000fea0003800000 */
.L_x_142:
        /* <DEDUP_REMOVED lines=10> */
.L_x_145:
[----:B------:R-:W-:Y:S05]  /*5040*/  BSYNC B1 ;  /* 0x0000000000017941 */ /* 0x000fea0003800000 */
.L_x_144:
        /* <DEDUP_REMOVED lines=9> */
.L_x_147:
[----:B------:R-:W-:Y:S05]  /*50e0*/  BSYNC B1 ;  /* 0x0000000000017941 */ /* 0x000fea0003800000 */
.L_x_146:
        /* <DEDUP_REMOVED lines=9> */
.L_x_149:
[----:B------:R-:W-:Y:S05]  /*5180*/  BSYNC B1 ;  /* 0x0000000000017941 */ /* 0x000fea0003800000 */
.L_x_148:
        /* <DEDUP_REMOVED lines=10> */
.L_x_151:
[----:B------:R-:W-:Y:S05]  /*5230*/  BSYNC B1 ;  /* 0x0000000000017941 */ /* 0x000fea0003800000 */
.L_x_150:
        /* <DEDUP_REMOVED lines=10> */
.L_x_153:
[----:B------:R-:W-:Y:S05]  /*52e0*/  BSYNC B1 ;  /* 0x0000000000017941 */ /* 0x000fea0003800000 */
.L_x_152:
        /* <DEDUP_REMOVED lines=9> */
.L_x_155:
[----:B------:R-:W-:Y:S05]  /*5380*/  BSYNC B1 ;  /* 0x0000000000017941 */ /* 0x000fea0003800000 */
.L_x_154:
        /* <DEDUP_REMOVED lines=9> */
.L_x_157:
[----:B------:R-:W-:Y:S05]  /*5420*/  BSYNC B1 ;  /* 0x0000000000017941 */ /* 0x000fea0003800000 */
.L_x_156:
        /* <DEDUP_REMOVED lines=10> */
.L_x_159:
[----:B------:R-:W-:Y:S05]  /*54d0*/  BSYNC B1 ;  /* 0x0000000000017941 */ /* 0x000fea0003800000 */
.L_x_158:
        /* <DEDUP_REMOVED lines=10> */
.L_x_161:
[----:B------:R-:W-:Y:S05]  /*5580*/  BSYNC B1 ;  /* 0x0000000000017941 */ /* 0x000fea0003800000 */
.L_x_160:
        /* <DEDUP_REMOVED lines=9> */
.L_x_163:
[----:B------:R-:W-:Y:S05]  /*5620*/  BSYNC B1 ;  /* 0x0000000000017941 */ /* 0x000fea0003800000 */
.L_x_162:
        /* <DEDUP_REMOVED lines=9> */
.L_x_165:
[----:B------:R-:W-:Y:S05]  /*56c0*/  BSYNC B1 ;  /* 0x0000000000017941 */ /* 0x000fea0003800000 */
.L_x_164:
        /* <DEDUP_REMOVED lines=10> */
.L_x_167:
[----:B------:R-:W-:Y:S05]  /*5770*/  BSYNC B1 ;  /* 0x0000000000017941 */ /* 0x000fea0003800000 */
.L_x_166:
        /* <DEDUP_REMOVED lines=10> */
.L_x_169:
[----:B------:R-:W-:Y:S05]  /*5820*/  BSYNC B1 ;  /* 0x0000000000017941 */ /* 0x000fea0003800000 */
.L_x_168:
        /* <DEDUP_REMOVED lines=9> */
.L_x_171:
[----:B------:R-:W-:Y:S05]  /*58c0*/  BSYNC B1 ;  /* 0x0000000000017941 */ /* 0x000fea0003800000 */
.L_x_170:
        /* <DEDUP_REMOVED lines=9> */
.L_x_173:
[----:B------:R-:W-:Y:S05]  /*5960*/  BSYNC B1 ;  /* 0x0000000000017941 */ /* 0x000fea0003800000 */
.L_x_172:
        /* <DEDUP_REMOVED lines=10> */
.L_x_175:
[----:B------:R-:W-:Y:S05]  /*5a10*/  BSYNC B1 ;  /* 0x0000000000017941 */ /* 0x000fea0003800000 */
.L_x_174:
        /* <DEDUP_REMOVED lines=10> */
.L_x_177:
[----:B------:R-:W-:Y:S05]  /*5ac0*/  BSYNC B1 ;  /* 0x0000000000017941 */ /* 0x000fea0003800000 */
.L_x_176:
        /* <DEDUP_REMOVED lines=9> */
.L_x_179:
[----:B------:R-:W-:Y:S05]  /*5b60*/  BSYNC B1 ;  /* 0x0000000000017941 */ /* 0x000fea0003800000 */
.L_x_178:
        /* <DEDUP_REMOVED lines=9> */
.L_x_181:
[----:B------:R-:W-:Y:S05]  /*5c00*/  BSYNC B1 ;  /* 0x0000000000017941 */ /* 0x000fea0003800000 */
.L_x_180:
        /* <DEDUP_REMOVED lines=10> */
.L_x_183:
[----:B------:R-:W-:Y:S05]  /*5cb0*/  BSYNC B1 ;  /* 0x0000000000017941 */ /* 0x000fea0003800000 */
.L_x_182:
        /* <DEDUP_REMOVED lines=10> */
.L_x_185:
[----:B------:R-:W-:Y:S05]  /*5d60*/  BSYNC B1 ;  /* 0x0000000000017941 */ /* 0x000fea0003800000 */
.L_x_184:
        /* <DEDUP_REMOVED lines=9> */
.L_x_187:
[----:B------:R-:W-:Y:S05]  /*5e00*/  BSYNC B1 ;  /* 0x0000000000017941 */ /* 0x000fea0003800000 */
.L_x_186:
[----:B0----5:R-:W-:Y:S01]  /*5e10*/  HADD2.F32 R0, -RZ, R18.H0_H0 ;  /* 0x20000012ff007230 */ /* 0x021fe20000004100 */
[----:B------:R-:W-:Y:S01]  /*5e20*/  ISETP.GT.AND P1, PT, R4, 0x8, P1 ;  /* 0x000000080400780c */ /* 0x000fe20000f24270 */
[----:B---34-:R-:W-:Y:S01]  /*5e30*/  @P0 IMAD.MOV.U32 R6, RZ, RZ, R8 ;  /* 0x000000ffff060224 */ /* 0x018fe200078e0008 */
[----:B------:R-:W-:Y:S01]  /*5e40*/  BSSY B1, `(.L_x_188) ;  /* 0x0000008000017945 */ /* 0x000fe20003800000 */
[----:B------:R-:W-:Y:S02]  /*5e50*/  @P0 IMAD.MOV.U32 R7, RZ, RZ, R9 ;  /* 0x000000ffff070224 */ /* 0x000fe400078e0009 */
[----:B------:R-:W-:-:S04]  /*5e60*/  FMUL R5, R0, R23 ;  /* 0x0000001700057220 */ /* 0x000fc80000400000 */
[----:B------:R-:W-:-:S05]  /*5e70*/  FFMA R5, R38, R22, R5 ;  /* 0x0000001626057223 */ /* 0x000fca0000000005 */
[----:B------:R-:W-:-:S05]  /*5e80*/  F2FP.F16.F32.PACK_AB R5, RZ, R5 ;  /* 0x00000005ff05723e */ /* 0x000fca00000000ff */
[----:B------:R0:W-:Y:S01]  /*5e90*/  @P0 STG.E.U16 desc[UR50][R6.64+0x130], R5 ;  /* 0x0001300506000986 */ /* 0x0001e2000c101532 */
[----:B------:R-:W-:Y:S05]  /*5ea0*/  @!P1 BRA `(.L_x_189) ;  /* 0x0000000000049947 */ /* 0x000fea0003800000 */
[----:B------:R3:W5:Y:S02]  /*5eb0*/  LDG.E.LTC128B.U16 R18, desc[UR50][R2.64+0x132] ;  /* 0x0001323202127981 */ /* 0x000764000c1e1520 */
.L_x_189:
[----:B------:R-:W-:Y:S05]  /*5ec0*/  BSYNC B1 ;  /* 0x0000000000017941 */ /* 0x000fea0003800000 */
.L_x_188:
[----:B------:R-:W-:Y:S05]  /*5ed0*/  @!P1 BRA `(.L_x_190) ;  /* 0x0000001400e09947 */ /* 0x000fea0003800000 */
[----:B-----5:R-:W-:-:S05]  /*5ee0*/  HADD2.F32 R18, -RZ, R18.H0_H0 ;  /* 0x20000012ff127230 */ /* 0x020fca0000004100 */
[----:B------:R-:W-:-:S04]  /*5ef0*/  FMUL R18, R18, R23 ;  /* 0x0000001712127220 */ /* 0x000fc80000400000 */
[----:B------:R-:W-:-:S05]  /*5f00*/  FFMA R18, R39, R22, R18 ;  /* 0x0000001627127223 */ /* 0x000fca0000000012 */
[----:B------:R-:W-:-:S05]  /*5f10*/  F2FP.F16.F32.PACK_AB R18, RZ, R18 ;  /* 0x00000012ff12723e */ /* 0x000fca00000000ff */
[----:B------:R4:W-:Y:S01]  /*5f20*/  STG.E.U16 desc[UR50][R8.64+0x132], R18 ;  /* 0x0001321208007986 */ /* 0x0009e2000c101532 */
[----:B------:R-:W-:Y:S05]  /*5f30*/  BRA `(.L_x_190) ;  /* 0x0000001400c87947 */ /* 0x000fea0003800000 */
.L_x_33:
[----:B------:R-:W-:Y:S01]  /*5f40*/  ULDC.64 UR4, c[0x0][0x5c0] ;  /* 0x0001700000047ab9 */ /* 0x000fe20000000a00 */
[----:B------:R-:W-:Y:S01]  /*5f50*/  ISETP.GT.AND P3, PT, R0, 0x1, PT ;  /* 0x000000010000780c */ /* 0x000fe20003f64270 */
[-C--:B------:R-:W-:Y:S01]  /*5f60*/  FMUL R88, R88, R22.reuse ;  /* 0x0000001658587220 */ /* 0x080fe20000400000 */
[----:B------:R-:W-:Y:S01]  /*5f70*/  LEA R6, P1, R8, UR4, 0x1 ;  /* 0x0000000408067c11 */ /* 0x000fe2000f8208ff */
[-C--:B------:R-:W-:Y:S01]  /*5f80*/  FMUL R89, R89, R22.reuse ;  /* 0x0000001659597220 */ /* 0x080fe20000400000 */
[----:B------:R-:W-:Y:S01]  /*5f90*/  SHF.L.U64.HI R3, R2, 0x4, R3 ;  /* 0x0000000402037819 */ /* 0x000fe20000010203 */
[-C--:B------:R-:W-:Y:S01]  /*5fa0*/  FMUL R90, R90, R22.reuse ;  /* 0x000000165a5a7220 */ /* 0x080fe20000400000 */
[----:B------:R-:W-:Y:S01]  /*5fb0*/  LEA.HI.X R7, R8, UR5, R127, 0x1, P1 ;  /* 0x0000000508077c11 */ /* 0x000fe200088f0c7f */
[-C--:B------:R-:W-:Y:S01]  /*5fc0*/  FMUL R91, R91, R22.reuse ;  /* 0x000000165b5b7220 */ /* 0x080fe20000400000 */
[----:B------:R-:W-:Y:S01]  /*5fd0*/  ISETP.GT.AND P1, PT, R4, RZ, P3 ;  /* 0x000000ff0400720c */ /* 0x000fe20001f24270 */
[----:B------:R-:W-:Y:S01]  /*5fe0*/  FMUL R92, R92, R22 ;  /* 0x000000165c5c7220 */ /* 0x000fe20000400000 */
[----:B------:R-:W-:Y:S01]  /*5ff0*/  F2FP.F16.F32.PACK_AB R88, RZ, R88 ;  /* 0x00000058ff58723e */ /* 0x000fe200000000ff */
[-C--:B------:R-:W-:Y:S01]  /*6000*/  FMUL R93, R93, R22.reuse ;  /* 0x000000165d5d7220 */ /* 0x080fe20000400000 */
[----:B------:R-:W-:Y:S01]  /*6010*/  F2FP.F16.F32.PACK_AB R89, RZ, R89 ;  /* 0x00000059ff59723e */ /* 0x000fe200000000ff */
[----:B------:R-:W-:Y:S01]  /*6020*/  FMUL R94, R94, R22 ;  /* 0x000000165e5e7220 */ /* 0x000fe20000400000 */
[----:B------:R-:W-:Y:S01]  /*6030*/  LEA R2, P5, R2, R6, 0x4 ;  /* 0x0000000602027211 */ /* 0x000fe200078a20ff */
[----:B------:R-:W-:Y:S01]  /*6040*/  @P2 STG.E.U16 desc[UR50][R6.64], R88 ;  /* 0x0000005806002986 */ /* 0x000fe2000c101532 */
[----:B------:R-:W-:Y:S01]  /*6050*/  ISETP.GT.AND P2, PT, R0, 0x8, PT ;  /* 0x000000080000780c */ /* 0x000fe20003f44270 */
[-C--:B------:R-:W-:Y:S01]  /*6060*/  FMUL R95, R95, R22.reuse ;  /* 0x000000165f5f7220 */ /* 0x080fe20000400000 */
[C---:B------:R-:W-:Y:S01]  /*6070*/  ISETP.GT.AND P3, PT, R4.reuse, 0x8, P3 ;  /* 0x000000080400780c */ /* 0x040fe20001f64270 */
[----:B------:R-:W-:Y:S01]  /*6080*/  IMAD.X R3, R3, 0x1, R7, P5 ;  /* 0x0000000103037824 */ /* 0x000fe200028e0607 */
[C---:B------:R-:W-:Y:S01]  /*6090*/  ISETP.GT.AND P4, PT, R4.reuse, RZ, P2 ;  /* 0x000000ff0400720c */ /* 0x040fe20001784270 */
[----:B------:R-:W-:Y:S01]  /*60a0*/  @P1 STG.E.U16 desc[UR50][R6.64+0x2], R89 ;  /* 0x0000025906001986 */ /* 0x000fe2000c101532 */
[----:B------:R-:W-:Y:S01]  /*60b0*/  ISETP.GT.AND P1, PT, R4, 0x8, P0 ;  /* 0x000000080400780c */ /* 0x000fe20000724270 */
[-C--:B------:R-:W-:Y:S01]  /*60c0*/  FMUL R96, R96, R22.reuse ;  /* 0x0000001660607220 */ /* 0x080fe20000400000 */
[----:B------:R-:W-:Y:S01]  /*60d0*/  ISETP.GT.AND P0, PT, R0, 0x9, PT ;  /* 0x000000090000780c */ /* 0x000fe20003f04270 */
[----:B------:R-:W-:Y:S01]  /*60e0*/  FMUL R97, R97, R22 ;  /* 0x0000001661617220 */ /* 0x000fe20000400000 */
[----:B------:R-:W-:Y:S01]  /*60f0*/  F2FP.F16.F32.PACK_AB R90, RZ, R90 ;  /* 0x0000005aff5a723e */ /* 0x000fe200000000ff */
[-C--:B------:R-:W-:Y:S01]  /*6100*/  FMUL R98, R98, R22.reuse ;  /* 0x0000001662627220 */ /* 0x080fe20000400000 */
[----:B------:R-:W-:Y:S01]  /*6110*/  ISETP.GT.AND P5, PT, R4, RZ, P0 ;  /* 0x000000ff0400720c */ /* 0x000fe200007a4270 */
[-C--:B------:R-:W-:Y:S01]  /*6120*/  FMUL R99, R99, R22.reuse ;  /* 0x0000001663637220 */ /* 0x080fe20000400000 */
[----:B------:R-:W-:Y:S01]  /*6130*/  F2FP.F16.F32.PACK_AB R91, RZ, R91 ;  /* 0x0000005bff5b723e */ /* 0x000fe200000000ff */
[----:B------:R-:W-:Y:S01]  /*6140*/  FMUL R100, R100, R22 ;  /* 0x0000001664647220 */ /* 0x000fe20000400000 */
[----:B------:R-:W-:Y:S01]  /*6150*/  F2FP.F16.F32.PACK_AB R92, RZ, R92 ;  /* 0x0000005cff5c723e */ /* 0x000fe200000000ff */
[-C--:B------:R-:W-:Y:S01]  /*6160*/  FMUL R101, R101, R22.reuse ;  /* 0x0000001665657220 */ /* 0x080fe20000400000 */
[----:B------:R-:W-:Y:S01]  /*6170*/  F2FP.F16.F32.PACK_AB R93, RZ, R93 ;  /* 0x0000005dff5d723e */ /* 0x000fe200000000ff */
[----:B------:R-:W-:Y:S01]  /*6180*/  @P1 STG.E.U16 desc[UR50][R2.64], R90 ;  /* 0x0000005a02001986 */ /* 0x000fe2000c101532 */
[----:B------:R-:W-:Y:S01]  /*6190*/  ISETP.GT.AND P1, PT, R4, 0x8, P2 ;  /* 0x000000080400780c */ /* 0x000fe20001724270 */
[-C--:B------:R-:W-:Y:S01]  /*61a0*/  FMUL R102, R102, R22.reuse ;  /* 0x0000001666667220 */ /* 0x080fe20000400000 */
[----:B------:R-:W-:Y:S01]  /*61b0*/  ISETP.GT.AND P2, PT, R4, 0x8, P0 ;  /* 0x000000080400780c */ /* 0x000fe20000744270 */
[----:B------:R-:W-:Y:S01]  /*61c0*/  @P3 STG.E.U16 desc[UR50][R2.64+0x2], R91 ;  /* 0x0000025b02003986 */ /* 0x000fe2000c101532 */
[C---:B------:R-:W-:Y:S01]  /*61d0*/  ISETP.GT.AND P3, PT, R0.reuse, 0x10, PT ;  /* 0x000000100000780c */ /* 0x040fe20003f64270 */
[-C--:B------:R-:W-:Y:S01]  /*61e0*/  FMUL R103, R103, R22.reuse ;  /* 0x0000001667677220 */ /* 0x080fe20000400000 */
[----:B------:R-:W-:Y:S01]  /*61f0*/  ISETP.GT.AND P0, PT, R0, 0x11, PT ;  /* 0x000000110000780c */ /* 0x000fe20003f04270 */
[----:B------:R-:W-:Y:S01]  /*6200*/  @P4 STG.E.U16 desc[UR50][R6.64+0x10], R92 ;  /* 0x0000105c06004986 */ /* 0x000fe2000c101532 */
[----:B------:R-:W-:Y:S01]  /*6210*/  ISETP.GT.AND P4, PT, R4, RZ, P3 ;  /* 0x000000ff0400720c */ /* 0x000fe20001f84270 */
[----:B------:R-:W-:Y:S01]  /*6220*/  FMUL R72, R72, R22 ;  /* 0x0000001648487220 */ /* 0x000fe20000400000 */
[----:B------:R-:W-:Y:S01]  /*6230*/  F2FP.F16.F32.PACK_AB R94, RZ, R94 ;  /* 0x0000005eff5e723e */ /* 0x000fe200000000ff */
[----:B------:R-:W-:Y:S01]  /*6240*/  @P5 STG.E.U16 desc[UR50][R6.64+0x12], R93 ;  /* 0x0000125d06005986 */ /* 0x000fe2000c101532 */
[----:B------:R-:W-:Y:S01]  /*6250*/  ISETP.GT.AND P5, PT, R4, RZ, P0 ;  /* 0x000000ff0400720c */ /* 0x000fe200007a4270 */
[----:B------:R-:W-:Y:S01]  /*6260*/  FMUL R73, R73, R22 ;  /* 0x0000001649497220 */ /* 0x000fe20000400000 */
[----:B------:R-:W-:Y:S01]  /*6270*/  F2FP.F16.F32.PACK_AB R95, RZ, R95 ;  /* 0x0000005fff5f723e */ /* 0x000fe200000000ff */
[----:B------:R-:W-:Y:S01]  /*6280*/  @P1 STG.E.U16 desc[UR50][R2.64+0x10], R94 ;  /* 0x0000105e02001986 */ /* 0x000fe2000c101532 */
[----:B------:R-:W-:Y:S01]  /*6290*/  F2FP.F16.F32.PACK_AB R96, RZ, R96 ;  /* 0x00000060ff60723e */ /* 0x000fe200000000ff */
[-C--:B------:R-:W-:Y:S01]  /*62a0*/  FMUL R74, R74, R22.reuse ;  /* 0x000000164a4a7220 */ /* 0x080fe20000400000 */
[----:B------:R-:W-:Y:S01]  /*62b0*/  ISETP.GT.AND P1, PT, R4, 0x8, P3 ;  /* 0x000000080400780c */ /* 0x000fe20001f24270 */
[----:B------:R-:W-:Y:S01]  /*62c0*/  @P2 STG.E.U16 desc[UR50][R2.64+0x12], R95 ;  /* 0x0000125f02002986 */ /* 0x000fe2000c101532 */
[----:B------:R-:W-:Y:S01]  /*62d0*/  F2FP.F16.F32.PACK_AB R97, RZ, R97 ;  /* 0x00000061ff61723e */ /* 0x000fe200000000ff */
[-C--:B------:R-:W-:Y:S01]  /*62e0*/  FMUL R75, R75, R22.reuse ;  /* 0x000000164b4b7220 */ /* 0x080fe20000400000 */
[----:B------:R-:W-:Y:S01]  /*62f0*/  ISETP.GT.AND P3, PT, R0, 0x18, PT ;  /* 0x000000180000780c */ /* 0x000fe20003f64270 */
[----:B------:R-:W-:Y:S01]  /*6300*/  @P4 STG.E.U16 desc[UR50][R6.64+0x20], R96 ;  /* 0x0000206006004986 */ /* 0x000fe2000c101532 */
[----:B------:R-:W-:Y:S01]  /*6310*/  ISETP.GT.AND P2, PT, R4, 0x8, P0 ;  /* 0x000000080400780c */ /* 0x000fe20000744270 */
[-C--:B------:R-:W-:Y:S01]  /*6320*/  FMUL R76, R76, R22.reuse ;  /* 0x000000164c4c7220 */ /* 0x080fe20000400000 */
[----:B------:R-:W-:Y:S01]  /*6330*/  ISETP.GT.AND P0, PT, R0, 0x19, PT ;  /* 0x000000190000780c */ /* 0x000fe20003f04270 */
[----:B------:R-:W-:Y:S01]  /*6340*/  @P5 STG.E.U16 desc[UR50][R6.64+0x22], R97 ;  /* 0x0000226106005986 */ /* 0x000fe2000c101532 */
[C---:B------:R-:W-:Y:S01]  /*6350*/  ISETP.GT.AND P4, PT, R4.reuse, RZ, P3 ;  /* 0x000000ff0400720c */ /* 0x040fe20001f84270 */
[-C--:B------:R-:W-:Y:S01]  /*6360*/  FMUL R77, R77, R22.reuse ;  /* 0x000000164d4d7220 */ /* 0x080fe20000400000 */
[----:B------:R-:W-:Y:S01]  /*6370*/  ISETP.GT.AND P5, PT, R4, RZ, P0 ;  /* 0x000000ff0400720c */ /* 0x000fe200007a4270 */
[----:B------:R-:W-:Y:S01]  /*6380*/  FMUL R78, R78, R22 ;  /* 0x000000164e4e7220 */ /* 0x000fe20000400000 */
[----:B------:R-:W-:Y:S01]  /*6390*/  F2FP.F16.F32.PACK_AB R98, RZ, R98 ;  /* 0x00000062ff62723e */ /* 0x000fe200000000ff */
[-C--:B------:R-:W-:Y:S01]  /*63a0*/  FMUL R79, R79, R22.reuse ;  /* 0x000000164f4f7220 */ /* 0x080fe20000400000 */
[----:B------:R-:W-:Y:S01]  /*63b0*/  F2FP.F16.F32.PACK_AB R99, RZ, R99 ;  /* 0x00000063ff63723e */ /* 0x000fe200000000ff */
[----:B------:R-:W-:Y:S01]  /*63c0*/  FMUL R80, R80, R22 ;  /* 0x0000001650507220 */ /* 0x000fe20000400000 */
[----:B------:R-:W-:Y:S01]  /*63d0*/  F2FP.F16.F32.PACK_AB R100, RZ, R100 ;  /* 0x00000064ff64723e */ /* 0x000fe200000000ff */
[----:B------:R-:W-:Y:S01]  /*63e0*/  @P1 STG.E.U16 desc[UR50][R2.64+0x20], R98 ;  /* 0x0000206202001986 */ /* 0x000fe2000c101532 */
[----:B------:R-:W-:Y:S01]  /*63f0*/  ISETP.GT.AND P1, PT, R4, 0x8, P3 ;  /* 0x000000080400780c */ /* 0x000fe20001f24270 */
[-C--:B------:R-:W-:Y:S01]  /*6400*/  FMUL R81, R81, R22.reuse ;  /* 0x0000001651517220 */ /* 0x080fe20000400000 */
[----:B------:R-:W-:Y:S01]  /*6410*/  F2FP.F16.F32.PACK_AB R101, RZ, R101 ;  /* 0x00000065ff65723e */ /* 0x000fe200000000ff */
[----:B------:R-:W-:Y:S01]  /*6420*/  @P2 STG.E.U16 desc[UR50][R2.64+0x22], R99 ;  /* 0x0000226302002986 */ /* 0x000fe2000c101532 */
[----:B------:R-:W-:Y:S01]  /*6430*/  ISETP.GT.AND P3, PT, R0, 0x20, PT ;  /* 0x000000200000780c */ /* 0x000fe20003f64270 */
[-C--:B------:R-:W-:Y:S01]  /*6440*/  FMUL R82, R82, R22.reuse ;  /* 0x0000001652527220 */ /* 0x080fe20000400000 */
[----:B------:R-:W-:Y:S01]  /*6450*/  ISETP.GT.AND P2, PT, R4, 0x8, P0 ;  /* 0x000000080400780c */ /* 0x000fe20000744270 */
[----:B------:R-:W-:Y:S01]  /*6460*/  @P4 STG.E.U16 desc[UR50][R6.64+0x30], R100 ;  /* 0x0000306406004986 */ /* 0x000fe2000c101532 */
[----:B------:R-:W-:Y:S01]  /*6470*/  ISETP.GT.AND P0, PT, R0, 0x21, PT ;  /* 0x000000210000780c */ /* 0x000fe20003f04270 */
[-C--:B------:R-:W-:Y:S01]  /*6480*/  FMUL R83, R83, R22.reuse ;  /* 0x0000001653537220 */ /* 0x080fe20000400000 */
[C---:B------:R-:W-:Y:S01]  /*6490*/  ISETP.GT.AND P4, PT, R4.reuse, RZ, P3 ;  /* 0x000000ff0400720c */ /* 0x040fe20001f84270 */
[----:B------:R-:W-:Y:S01]  /*64a0*/  @P5 STG.E.U16 desc[UR50][R6.64+0x32], R101 ;  /* 0x0000326506005986 */ /* 0x000fe2000c101532 */
        /* <DEDUP_REMOVED lines=169> */
[----:B------:R-:W-:Y:S01]  /*6f40*/  FMUL R39, R39, R22 ;  /* 0x0000001627277220 */ /* 0x000fe20000400000 */
[----:B------:R-:W-:Y:S01]  /*6f50*/  F2FP.F16.F32.PACK_AB R41, RZ, R41 ;  /* 0x00000029ff29723e */ /* 0x000fe200000000ff */
[----:B------:R-:W-:Y:S01]  /*6f60*/  @P2 STG.E.U16 desc[UR50][R2.64+0xb2], R71 ;  /* 0x0000b24702002986 */ /* 0x000fe2000c101532 */
[----:B------:R-:W-:-:S02]  /*6f70*/  ISETP.GT.AND P3, PT, R0, 0x68, PT ;  /* 0x000000680000780c */ /* 0x000fc40003f64270 */
[----:B------:R-:W-:Y:S01]  /*6f80*/  ISETP.GT.AND P2, PT, R4, 0x8, P0 ;  /* 0x000000080400780c */ /* 0x000fe20000744270 */
[----:B------:R-:W-:Y:S01]  /*6f90*/  @P4 STG.E.U16 desc[UR50][R6.64+0xc0], R40 ;  /* 0x0000c02806004986 */ /* 0x000fe2000c101532 */
[----:B------:R-:W-:Y:S02]  /*6fa0*/  ISETP.GT.AND P0, PT, R0, 0x69, PT ;  /* 0x000000690000780c */ /* 0x000fe40003f04270 */
[C---:B------:R-:W-:Y:S01]  /*6fb0*/  ISETP.GT.AND P4, PT, R4.reuse, RZ, P3 ;  /* 0x000000ff0400720c */ /* 0x040fe20001f84270 */
[----:B------:R-:W-:Y:S01]  /*6fc0*/  @P5 STG.E.U16 desc[UR50][R6.64+0xc2], R41 ;  /* 0x0000c22906005986 */ /* 0x000fe2000c101532 */
[----:B------:R-:W-:Y:S02]  /*6fd0*/  ISETP.GT.AND P5, PT, R4, RZ, P0 ;  /* 0x000000ff0400720c */ /* 0x000fe400007a4270 */
[----:B------:R-:W-:Y:S02]  /*6fe0*/  F2FP.F16.F32.PACK_AB R42, RZ, R42 ;  /* 0x0000002aff2a723e */ /* 0x000fe400000000ff */
[----:B------:R-:W-:-:S02]  /*6ff0*/  F2FP.F16.F32.PACK_AB R43, RZ, R43 ;  /* 0x0000002bff2b723e */ /* 0x000fc400000000ff */
[----:B------:R-:W-:Y:S01]  /*7000*/  F2FP.F16.F32.PACK_AB R44, RZ, R44 ;  /* 0x0000002cff2c723e */ /* 0x000fe200000000ff */
[----:B------:R-:W-:Y:S01]  /*7010*/  @P1 STG.E.U16 desc[UR50][R2.64+0xc0], R42 ;  /* 0x0000c02a02001986 */ /* 0x000fe2000c101532 */
[----:B------:R-:W-:Y:S02]  /*7020*/  ISETP.GT.AND P1, PT, R4, 0x8, P3 ;  /* 0x000000080400780c */ /* 0x000fe40001f24270 */
[----:B------:R-:W-:Y:S01]  /*7030*/  F2FP.F16.F32.PACK_AB R45, RZ, R45 ;  /* 0x0000002dff2d723e */ /* 0x000fe200000000ff */
[----:B------:R-:W-:Y:S01]  /*7040*/  @P2 STG.E.U16 desc[UR50][R2.64+0xc2], R43 ;  /* 0x0000c22b02002986 */ /* 0x000fe2000c101532 */
[----:B------:R-:W-:Y:S02]  /*7050*/  ISETP.GT.AND P3, PT, R0, 0x70, PT ;  /* 0x000000700000780c */ /* 0x000fe40003f64270 */
[----:B------:R-:W-:Y:S01]  /*7060*/  ISETP.GT.AND P2, PT, R4, 0x8, P0 ;  /* 0x000000080400780c */ /* 0x000fe20000744270 */
[----:B------:R-:W-:Y:S01]  /*7070*/  @P4 STG.E.U16 desc[UR50][R6.64+0xd0], R44 ;  /* 0x0000d02c06004986 */ /* 0x000fe2000c101532 */
[----:B------:R-:W-:-:S02]  /*7080*/  ISETP.GT.AND P0, PT, R0, 0x71, PT ;  /* 0x000000710000780c */ /* 0x000fc40003f04270 */
[C---:B------:R-:W-:Y:S01]  /*7090*/  ISETP.GT.AND P4, PT, R4.reuse, RZ, P3 ;  /* 0x000000ff0400720c */ /* 0x040fe20001f84270 */
[----:B------:R-:W-:Y:S01]  /*70a0*/  @P5 STG.E.U16 desc[UR50][R6.64+0xd2], R45 ;  /* 0x0000d22d06005986 */ /* 0x000fe2000c101532 */
[C---:B------:R-:W-:Y:S02]  /*70b0*/  ISETP.GT.AND P5, PT, R4.reuse, RZ, P0 ;  /* 0x000000ff0400720c */ /* 0x040fe400007a4270 */
[----:B------:R-:W-:Y:S02]  /*70c0*/  F2FP.F16.F32.PACK_AB R46, RZ, R46 ;  /* 0x0000002eff2e723e */ /* 0x000fe400000000ff */
[----:B------:R-:W-:Y:S02]  /*70d0*/  F2FP.F16.F32.PACK_AB R47, RZ, R47 ;  /* 0x0000002fff2f723e */ /* 0x000fe400000000ff */
[----:B------:R-:W-:Y:S01]  /*70e0*/  F2FP.F16.F32.PACK_AB R48, RZ, R48 ;  /* 0x00000030ff30723e */ /* 0x000fe200000000ff */
[----:B------:R-:W-:Y:S01]  /*70f0*/  @P1 STG.E.U16 desc[UR50][R2.64+0xd0], R46 ;  /* 0x0000d02e02001986 */ /* 0x000fe2000c101532 */
[----:B------:R-:W-:-:S02]  /*7100*/  ISETP.GT.AND P1, PT, R4, 0x8, P3 ;  /* 0x000000080400780c */ /* 0x000fc40001f24270 */
[----:B------:R-:W-:Y:S01]  /*7110*/  F2FP.F16.F32.PACK_AB R49, RZ, R49 ;  /* 0x00000031ff31723e */ /* 0x000fe200000000ff */
[----:B------:R-:W-:Y:S01]  /*7120*/  @P2 STG.E.U16 desc[UR50][R2.64+0xd2], R47 ;  /* 0x0000d22f02002986 */ /* 0x000fe2000c101532 */
[----:B------:R-:W-:Y:S02]  /*7130*/  ISETP.GT.AND P2, PT, R0, 0x78, PT ;  /* 0x000000780000780c */ /* 0x000fe40003f44270 */
[----:B------:R-:W-:Y:S01]  /*7140*/  ISETP.GT.AND P0, PT, R4, 0x8, P0 ;  /* 0x000000080400780c */ /* 0x000fe20000704270 */
[----:B------:R-:W-:Y:S01]  /*7150*/  @P4 STG.E.U16 desc[UR50][R6.64+0xe0], R48 ;  /* 0x0000e03006004986 */ /* 0x000fe2000c101532 */
[----:B------:R-:W-:Y:S02]  /*7160*/  ISETP.GT.AND P3, PT, R0, 0x79, PT ;  /* 0x000000790000780c */ /* 0x000fe40003f64270 */
[C---:B------:R-:W-:Y:S01]  /*7170*/  ISETP.GT.AND P4, PT, R4.reuse, RZ, P2 ;  /* 0x000000ff0400720c */ /* 0x040fe20001784270 */
[----:B------:R-:W-:Y:S01]  /*7180*/  @P5 STG.E.U16 desc[UR50][R6.64+0xe2], R49 ;  /* 0x0000e23106005986 */ /* 0x000fe2000c101532 */
[----:B------:R-:W-:-:S02]  /*7190*/  ISETP.GT.AND P5, PT, R4, RZ, P3 ;  /* 0x000000ff0400720c */ /* 0x000fc40001fa4270 */
[----:B------:R-:W-:Y:S02]  /*71a0*/  F2FP.F16.F32.PACK_AB R50, RZ, R50 ;  /* 0x00000032ff32723e */ /* 0x000fe400000000ff */
[----:B------:R-:W-:Y:S02]  /*71b0*/  F2FP.F16.F32.PACK_AB R51, RZ, R51 ;  /* 0x00000033ff33723e */ /* 0x000fe400000000ff */
[----:B------:R-:W-:Y:S01]  /*71c0*/  F2FP.F16.F32.PACK_AB R52, RZ, R52 ;  /* 0x00000034ff34723e */ /* 0x000fe200000000ff */
[----:B------:R-:W-:Y:S01]  /*71d0*/  @P1 STG.E.U16 desc[UR50][R2.64+0xe0], R50 ;  /* 0x0000e03202001986 */ /* 0x000fe2000c101532 */
[C---:B------:R-:W-:Y:S02]  /*71e0*/  ISETP.GT.AND P1, PT, R4.reuse, 0x8, P2 ;  /* 0x000000080400780c */ /* 0x040fe40001724270 */
[----:B------:R-:W-:Y:S01]  /*71f0*/  F2FP.F16.F32.PACK_AB R53, RZ, R53 ;  /* 0x00000035ff35723e */ /* 0x000fe200000000ff */
[----:B------:R-:W-:Y:S01]  /*7200*/  @P0 STG.E.U16 desc[UR50][R2.64+0xe2], R51 ;  /* 0x0000e23302000986 */ /* 0x000fe2000c101532 */
[----:B------:R-:W-:-:S02]  /*7210*/  ISETP.GT.AND P2, PT, R4, 0x8, P3 ;  /* 0x000000080400780c */ /* 0x000fc40001f44270 */
[C---:B------:R-:W-:Y:S01]  /*7220*/  ISETP.GT.AND P3, PT, R0.reuse, 0x80, PT ;  /* 0x000000800000780c */ /* 0x040fe20003f64270 */
        /* <DEDUP_REMOVED lines=9> */
[----:B------:R-:W-:Y:S02]  /*72c0*/  F2FP.F16.F32.PACK_AB R25, RZ, R25 ;  /* 0x00000019ff19723e */ /* 0x000fe400000000ff */
[C---:B------:R-:W-:Y:S01]  /*72d0*/  ISETP.GT.AND P1, PT, R4.reuse, 0x8, P3 ;  /* 0x000000080400780c */ /* 0x040fe20001f24270 */
[----:B------:R-:W-:Y:S01]  /*72e0*/  @P2 STG.E.U16 desc[UR50][R2.64+0xf2], R55 ;  /* 0x0000f23702002986 */ /* 0x000fe2000c101532 */
[----:B------:R-:W-:Y:S02]  /*72f0*/  ISETP.GT.AND P0, PT, R4, 0x8, P0 ;  /* 0x000000080400780c */ /* 0x000fe40000704270 */
[----:B------:R-:W-:Y:S01]  /*7300*/  F2FP.F16.F32.PACK_AB R26, RZ, R26 ;  /* 0x0000001aff1a723e */ /* 0x000fe200000000ff */
[----:B------:R-:W-:Y:S01]  /*7310*/  @P4 STG.E.U16 desc[UR50][R6.64+0x100], R24 ;  /* 0x0001001806004986 */ /* 0x000fe2000c101532 */
[----:B------:R-:W-:-:S02]  /*7320*/  ISETP.GT.AND P4, PT, R0, 0x88, PT ;  /* 0x000000880000780c */ /* 0x000fc40003f84270 */
[----:B------:R-:W-:Y:S01]  /*7330*/  F2FP.F16.F32.PACK_AB R27, RZ, R27 ;  /* 0x0000001bff1b723e */ /* 0x000fe200000000ff */
[----:B------:R-:W-:Y:S01]  /*7340*/  @P5 STG.E.U16 desc[UR50][R6.64+0x102], R25 ;  /* 0x0001021906005986 */ /* 0x000fe2000c101532 */
[----:B------:R-:W-:Y:S02]  /*7350*/  ISETP.GT.AND P5, PT, R0, 0x89, PT ;  /* 0x000000890000780c */ /* 0x000fe40003fa4270 */
[C---:B------:R-:W-:Y:S01]  /*7360*/  ISETP.GT.AND P2, PT, R4.reuse, RZ, P4 ;  /* 0x000000ff0400720c */ /* 0x040fe20002744270 */
[----:B------:R-:W-:Y:S01]  /*7370*/  @P1 STG.E.U16 desc[UR50][R2.64+0x100], R26 ;  /* 0x0001001a02001986 */ /* 0x000fe2000c101532 */
[----:B------:R-:W-:Y:S02]  /*7380*/  ISETP.GT.AND P6, PT, R4, RZ, P5 ;  /* 0x000000ff0400720c */ /* 0x000fe40002fc4270 */
[----:B------:R-:W-:Y:S01]  /*7390*/  F2FP.F16.F32.PACK_AB R28, RZ, R28 ;  /* 0x0000001cff1c723e */ /* 0x000fe200000000ff */
[----:B------:R-:W-:Y:S01]  /*73a0*/  @P0 STG.E.U16 desc[UR50][R2.64+0x102], R27 ;  /* 0x0001021b02000986 */ /* 0x000fe2000c101532 */
[----:B------:R-:W-:-:S02]  /*73b0*/  F2FP.F16.F32.PACK_AB R29, RZ, R29 ;  /* 0x0000001dff1d723e */ /* 0x000fc400000000ff */
[----:B------:R-:W-:Y:S02]  /*73c0*/  ISETP.GT.AND P4, PT, R4, 0x8, P4 ;  /* 0x000000080400780c */ /* 0x000fe40002784270 */
[C---:B------:R-:W-:Y:S02]  /*73d0*/  ISETP.GT.AND P3, PT, R0.reuse, 0x90, PT ;  /* 0x000000900000780c */ /* 0x040fe40003f64270 */
[----:B------:R-:W-:Y:S01]  /*73e0*/  F2FP.F16.F32.PACK_AB R30, RZ, R30 ;  /* 0x0000001eff1e723e */ /* 0x000fe200000000ff */
[----:B------:R-:W-:Y:S01]  /*73f0*/  @P2 STG.E.U16 desc[UR50][R6.64+0x110], R28 ;  /* 0x0001101c06002986 */ /* 0x000fe2000c101532 */
[----:B------:R-:W-:Y:S02]  /*7400*/  ISETP.GT.AND P2, PT, R0, 0x91, PT ;  /* 0x000000910000780c */ /* 0x000fe40003f44270 */
[----:B------:R-:W-:Y:S01]  /*7410*/  F2FP.F16.F32.PACK_AB R31, RZ, R31 ;  /* 0x0000001fff1f723e */ /* 0x000fe200000000ff */
[----:B------:R-:W-:Y:S01]  /*7420*/  @P6 STG.E.U16 desc[UR50][R6.64+0x112], R29 ;  /* 0x0001121d06006986 */ /* 0x000fe2000c101532 */
[----:B------:R-:W-:-:S02]  /*7430*/  ISETP.GT.AND P6, PT, R4, 0x8, P5 ;  /* 0x000000080400780c */ /* 0x000fc40002fc4270 */
[C---:B------:R-:W-:Y:S01]  /*7440*/  ISETP.GT.AND P5, PT, R4.reuse, RZ, P3 ;  /* 0x000000ff0400720c */ /* 0x040fe20001fa4270 */
[----:B------:R-:W-:Y:S01]  /*7450*/  @P4 STG.E.U16 desc[UR50][R2.64+0x110], R30 ;  /* 0x0001101e02004986 */ /* 0x000fe2000c101532 */
[----:B------:R-:W-:Y:S02]  /*7460*/  ISETP.GT.AND P4, PT, R4, RZ, P2 ;  /* 0x000000ff0400720c */ /* 0x000fe40001784270 */
[C---:B------:R-:W-:Y:S02]  /*7470*/  ISETP.GT.AND P1, PT, R0.reuse, 0x98, PT ;  /* 0x000000980000780c */ /* 0x040fe40003f24270 */
[----:B------:R-:W-:Y:S02]  /*7480*/  F2FP.F16.F32.PACK_AB R32, RZ, R32 ;  /* 0x00000020ff20723e */ /* 0x000fe400000000ff */
[----:B------:R-:W-:Y:S02]  /*7490*/  ISETP.GT.AND P0, PT, R0, 0x99, PT ;  /* 0x000000990000780c */ /* 0x000fe40003f04270 */
[C---:B------:R-:W-:Y:S01]  /*74a0*/  ISETP.GT.AND P3, PT, R4.reuse, 0x8, P3 ;  /* 0x000000080400780c */ /* 0x040fe20001f64270 */
[----:B------:R-:W-:Y:S01]  /*74b0*/  @P6 STG.E.U16 desc[UR50][R2.64+0x112], R31 ;  /* 0x0001121f02006986 */ /* 0x000fe2000c101532 */
[----:B------:R-:W-:-:S02]  /*74c0*/  ISETP.GT.AND P6, PT, R4, RZ, P1 ;  /* 0x000000ff0400720c */ /* 0x000fc40000fc4270 */
[C---:B------:R-:W-:Y:S01]  /*74d0*/  ISETP.GT.AND P2, PT, R4.reuse, 0x8, P2 ;  /* 0x000000080400780c */ /* 0x040fe20001744270 */
[----:B------:R-:W-:Y:S01]  /*74e0*/  @P5 STG.E.U16 desc[UR50][R6.64+0x120], R32 ;  /* 0x0001202006005986 */ /* 0x000fe2000c101532 */
[C---:B------:R-:W-:Y:S01]  /*74f0*/  ISETP.GT.AND P5, PT, R4.reuse, RZ, P0 ;  /* 0x000000ff0400720c */ /* 0x040fe200007a4270 */
[----:B------:R-:W-:Y:S01]  /*7500*/  @P4 IMAD.MOV.U32 R5, RZ, RZ, R7 ;  /* 0x000000ffff054224 */ /* 0x000fe200078e0007 */
[C---:B------:R-:W-:Y:S02]  /*7510*/  ISETP.GT.AND P1, PT, R4.reuse, 0x8, P1 ;  /* 0x000000080400780c */ /* 0x040fe40000f24270 */
[----:B------:R-:W-:Y:S01]  /*7520*/  ISETP.GT.AND P0, PT, R4, 0x8, P0 ;  /* 0x000000080400780c */ /* 0x000fe20000704270 */
[----:B------:R-:W-:Y:S01]  /*7530*/  @P4 IMAD.MOV.U32 R4, RZ, RZ, R6 ;  /* 0x000000ffff044224 */ /* 0x000fe200078e0006 */
[----:B------:R-:W-:Y:S02]  /*7540*/  F2FP.F16.F32.PACK_AB R33, RZ, R33 ;  /* 0x00000021ff21723e */ /* 0x000fe400000000ff */
[----:B------:R-:W-:-:S02]  /*7550*/  F2FP.F16.F32.PACK_AB R34, RZ, R34 ;  /* 0x00000022ff22723e */ /* 0x000fc400000000ff */
[----:B------:R-:W-:Y:S01]  /*7560*/  F2FP.F16.F32.PACK_AB R35, RZ, R35 ;  /* 0x00000023ff23723e */ /* 0x000fe200000000ff */
[----:B------:R0:W-:Y:S01]  /*7570*/  @P4 STG.E.U16 desc[UR50][R4.64+0x122], R33 ;  /* 0x0001222104004986 */ /* 0x0001e2000c101532 */
[----:B------:R-:W-:Y:S02]  /*7580*/  F2FP.F16.F32.PACK_AB R36, RZ, R36 ;  /* 0x00000024ff24723e */ /* 0x000fe400000000ff */
[----:B------:R-:W-:Y:S01]  /*7590*/  F2FP.F16.F32.PACK_AB R37, RZ, R37 ;  /* 0x00000025ff25723e */ /* 0x000fe200000000ff */
[----:B------:R-:W-:Y:S01]  /*75a0*/  @P3 STG.E.U16 desc[UR50][R2.64+0x120], R34 ;  /* 0x0001202202003986 */ /* 0x000fe2000c101532 */
[----:B------:R-:W-:Y:S02]  /*75b0*/  F2FP.F16.F32.PACK_AB R38, RZ, R38 ;  /* 0x00000026ff26723e */ /* 0x000fe400000000ff */
[----:B------:R-:W-:Y:S01]  /*75c0*/  F2FP.F16.F32.PACK_AB R39, RZ, R39 ;  /* 0x00000027ff27723e */ /* 0x000fe200000000ff */
[----:B------:R-:W-:Y:S01]  /*75d0*/  @P2 STG.E.U16 desc[UR50][R2.64+0x122], R35 ;  /* 0x0001222302002986 */ /* 0x000fe2000c101532 */
[----:B0-----:R-:W-:-:S02]  /*75e0*/  @P6 IMAD.MOV.U32 R4, RZ, RZ, R6 ;  /* 0x000000ffff046224 */ /* 0x001fc400078e0006 */
[----:B------:R-:W-:-:S05]  /*75f0*/  @P6 IMAD.MOV.U32 R5, RZ, RZ, R7 ;  /* 0x000000ffff056224 */ /* 0x000fca00078e0007 */
[----:B------:R0:W-:Y:S04]  /*7600*/  @P6 STG.E.U16 desc[UR50][R4.64+0x130], R36 ;  /* 0x0001302404006986 */ /* 0x0001e8000c101532 */
[----:B------:R1:W-:Y:S04]  /*7610*/  @P5 STG.E.U16 desc[UR50][R6.64+0x132], R37 ;  /* 0x0001322506005986 */ /* 0x0003e8000c101532 */
[----:B------:R1:W-:Y:S01]  /*7620*/  @P1 STG.E.U16 desc[UR50][R2.64+0x130], R38 ;  /* 0x0001302602001986 */ /* 0x0003e2000c101532 */
[----:B0-----:R-:W-:Y:S02]  /*7630*/  @P0 IMAD.MOV.U32 R4, RZ, RZ, R2 ;  /* 0x000000ffff040224 */ /* 0x001fe400078e0002 */
[----:B------:R-:W-:-:S05]  /*7640*/  @P0 IMAD.MOV.U32 R5, RZ, RZ, R3 ;  /* 0x000000ffff050224 */ /* 0x000fca00078e0003 */
[----:B------:R1:W-:Y:S02]  /*7650*/  @P0 STG.E.U16 desc[UR50][R4.64+0x132], R39 ;  /* 0x0001322704000986 */ /* 0x0003e4000c101532 */
.L_x_190:
[----:B------:R-:W-:Y:S05]  /*7660*/  BSYNC B0 ;  /* 0x0000000000007941 */ /* 0x000fea0003800000 */
.L_x_32:
[----:B-123--:R-:W-:Y:S01]  /*7670*/  IMAD.U32 R2, RZ, RZ, UR48 ;  /* 0x00000030ff027e24 */ /* 0x00efe2000f8e00ff */
[----:B------:R-:W-:Y:S01]  /*7680*/  ULDC.64 UR4, c[0x0][0x650] ;  /* 0x0001940000047ab9 */ /* 0x000fe20000000a00 */
[----:B------:R-:W-:Y:S01]  /*7690*/  IMAD.U32 R0, RZ, RZ, UR37 ;  /* 0x00000025ff007e24 */ /* 0x000fe2000f8e00ff */
[----:B------:R1:W-:Y:S01]  /*76a0*/  SYNCS.ARRIVE.TRANS64.A1T0 RZ, [R110+UR45], RZ ;  /* 0x000000ff6eff79a7 */ /* 0x0003e2000810002d */
[----:B------:R-:W-:Y:S01]  /*76b0*/  IMAD.U32 R3, RZ, RZ, UR49 ;  /* 0x00000031ff037e24 */ /* 0x000fe2000f8e00ff */
[C---:B------:R-:W-:Y:S01]  /*76c0*/  LEA R16, P0, R2.reuse, R16, 0x1 ;  /* 0x0000001002107211 */ /* 0x040fe200078008ff */
[----:B----45:R-:W-:Y:S02]  /*76d0*/  IMAD.MOV.U32 R18, RZ, RZ, -0x1 ;  /* 0xffffffffff127424 */ /* 0x030fe400078e00ff */
[----:B------:R-:W-:Y:S01]  /*76e0*/  IMAD.MOV.U32 R19, RZ, RZ, -0x1 ;  /* 0xffffffffff137424 */ /* 0x000fe200078e00ff */
[----:B------:R-:W-:Y:S01]  /*76f0*/  LEA.HI.X R17, R2, R17, R0, 0x1, P0 ;  /* 0x0000001102117211 */ /* 0x000fe200000f0c00 */
[----:B------:R-:W-:Y:S01]  /*7700*/  IMAD.MOV.U32 R2, RZ, RZ, -0x1 ;  /* 0xffffffffff027424 */ /* 0x000fe200078e00ff */
[----:B------:R-:W-:-:S02]  /*7710*/  ISETP.GE.U32.AND P0, PT, R16, UR4, PT ;  /* 0x0000000410007c0c */ /* 0x000fc4000bf06070 */
[----:B------:R-:W-:Y:S02]  /*7720*/  PRMT R0, RZ, 0x7610, R0 ;  /* 0x00007610ff007816 */ /* 0x000fe40000000000 */
[----:B------:R-:W-:-:S13]  /*7730*/  ISETP.GE.U32.AND.EX P0, PT, R17, UR5, PT, P0 ;  /* 0x0000000511007c0c */ /* 0x000fda000bf06100 */
[----:B-1----:R-:W-:Y:S05]  /*7740*/  @P0 BRA `(.L_x_191) ;  /* 0x00000004008c0947 */ /* 0x002fea0003800000 */
[----:B------:R-:W1:Y:S01]  /*7750*/  S2UR UR7, SR_CTAID.X ;  /* 0x00000000000779c3 */ /* 0x000e620000002500 */
[----:B------:R-:W-:Y:S01]  /*7760*/  ULDC.64 UR4, c[0x0][0x628] ;  /* 0x00018a0000047ab9 */ /* 0x000fe20000000a00 */
[----:B------:R-:W-:Y:S01]  /*7770*/  ULDC UR6, c[0x0][0x150] ;  /* 0x0000540000067ab9 */ /* 0x000fe20000000800 */
[----:B------:R-:W-:Y:S01]  /*7780*/  ISETP.NE.U32.AND P0, PT, RZ, UR4, PT ;  /* 0x00000004ff007c0c */ /* 0x000fe2000bf05070 */
[----:B------:R-:W-:Y:S01]  /*7790*/  ULDC UR15, c[0x0][0x630] ;  /* 0x00018c00000f7ab9 */ /* 0x000fe20000000800 */
[C---:B------:R-:W-:Y:S01]  /*77a0*/  R2UR UR16, R16.reuse ;  /* 0x00000000101072ca */ /* 0x040fe200000e0000 */
[----:B------:R-:W-:Y:S01]  /*77b0*/  ULDC UR18, c[0x0][0x154] ;  /* 0x0000550000127ab9 */ /* 0x000fe20000000800 */
[----:B------:R-:W-:Y:S01]  /*77c0*/  ISETP.NE.AND.EX P0, PT, RZ, UR5, PT, P0 ;  /* 0x00000005ff007c0c */ /* 0x000fe2000bf05300 */
[----:B------:R-:W2:Y:S01]  /*77d0*/  S2UR UR19, SR_CTAID.Y ;  /* 0x00000000001379c3 */ /* 0x000ea20000002600 */
[----:B------:R-:W-:Y:S02]  /*77e0*/  R2UR UR17, R17 ;  /* 0x00000000111172ca */ /* 0x000fe400000e0000 */
[----:B------:R-:W-:-:S02]  /*77f0*/  R2UR UR12, R16 ;  /* 0x00000000100c72ca */ /* 0x000fc400000e0000 */
[----:B------:R-:W-:Y:S02]  /*7800*/  R2UR UR13, R17 ;  /* 0x00000000110d72ca */ /* 0x000fe400000e0000 */
[----:B-1----:R-:W-:-:S05]  /*7810*/  I2FP.F32.U32 R0, UR7 ;  /* 0x0000000700007c45 */ /* 0x002fca0008201000 */
[----:B------:R-:W-:-:S04]  /*7820*/  FMUL R0, R0, UR6 ;  /* 0x0000000600007c20 */ /* 0x000fc80008400000 */
[----:B------:R1:W3:Y:S01]  /*7830*/  F2I.U32.TRUNC.NTZ R2, R0 ;  /* 0x0000000000027305 */ /* 0x0002e2000020f000 */
[----:B--2---:R-:W-:Y:S05]  /*7840*/  @!P0 BRA `(.L_x_192) ;  /* 0x0000000000308947 */ /* 0x004fea0003800000 */
        /* <DEDUP_REMOVED lines=12> */
.L_x_192:
[----:B------:R-:W-:Y:S01]  /*7910*/  USHF.R.U64 UR6, UR12, UR15, UR13 ;  /* 0x0000000f0c067299 */ /* 0x000fe2000800120d */
[----:B-1----:R-:W-:Y:S01]  /*7920*/  I2FP.F32.U32 R0, UR19 ;  /* 0x0000001300007c45 */ /* 0x002fe20008201000 */
[----:B------:R-:W-:Y:S01]  /*7930*/  USHF.R.U32.HI UR4, URZ, UR15, UR13 ;  /* 0x0000000f3f047299 */ /* 0x000fe2000801160d */
[----:B---3--:R-:W-:Y:S01]  /*7940*/  R2UR UR14, R2 ;  /* 0x00000000020e72ca */ /* 0x008fe200000e0000 */
[----:B------:R-:W-:Y:S02]  /*7950*/  UIADD3 UR9, UP0, URZ, -UR6, URZ ;  /* 0x800000063f097290 */ /* 0x000fe4000ff1e03f */
[----:B------:R-:W-:Y:S01]  /*7960*/  FMUL R0, R0, UR18 ;  /* 0x0000001200007c20 */ /* 0x000fe20008400000 */
[----:B------:R-:W-:Y:S01]  /*7970*/  ULDC.64 UR12, c[0x0][0x620] ;  /* 0x00018800000c7ab9 */ /* 0x000fe20000000a00 */
[----:B------:R-:W-:Y:S01]  /*7980*/  UIADD3.X UR4, URZ, ~UR4, URZ, UP0, !UPT ;  /* 0x800000043f047290 */ /* 0x000fe200087fe43f */
[----:B------:R-:W-:Y:S01]  /*7990*/  UMOV UR10, UR16 ;  /* 0x00000010000a7c82 */ /* 0x000fe20008000000 */
[----:B------:R-:W-:-:S02]  /*79a0*/  UMOV UR11, UR17 ;  /* 0x00000011000b7c82 */ /* 0x000fc40008000000 */
[----:B------:R-:W1:Y:S01]  /*79b0*/  F2I.U32.TRUNC.NTZ R0, R0 ;  /* 0x0000000000007305 */ /* 0x000e62000020f000 */
[----:B------:R-:W-:Y:S02]  /*79c0*/  UIMAD UR4, UR4, UR12, URZ ;  /* 0x0000000c040472a4 */ /* 0x000fe4000f8e023f */
        /* <DEDUP_REMOVED lines=9> */
[----:B------:R-:W-:Y:S01]  /*7a60*/  USHF.R.U64 UR12, UR10, UR13, UR11 ;  /* 0x0000000d0a0c7299 */ /* 0x000fe2000800120b */
[----:B-1----:R-:W-:Y:S01]  /*7a70*/  R2UR UR16, R0 ;  /* 0x00000000001072ca */ /* 0x002fe200000e0000 */
[----:B------:R-:W-:Y:S01]  /*7a80*/  USHF.R.U32.HI UR10, URZ, UR13, UR11 ;  /* 0x0000000d3f0a7299 */ /* 0x000fe2000801160b */
[----:B------:R-:W-:Y:S01]  /*7a90*/  ISETP.NE.AND.EX P0, PT, RZ, UR5, PT, P0 ;  /* 0x00000005ff007c0c */ /* 0x000fe2000bf05300 */
[----:B------:R-:W-:Y:S01]  /*7aa0*/  ULDC UR17, c[0x0][0x608] ;  /* 0x0001820000117ab9 */ /* 0x000fe20000000800 */
[----:B------:R-:W-:-:S02]  /*7ab0*/  ULOP3.LUT UR23, URZ, UR18, URZ, 0x33, !UPT ;  /* 0x000000123f177292 */ /* 0x000fc4000f8e333f */
[----:B------:R-:W-:Y:S02]  /*7ac0*/  USHF.R.U64 UR18, UR12, UR17, UR10 ;  /* 0x000000110c127299 */ /* 0x000fe4000800120a */
[----:B------:R-:W-:Y:S01]  /*7ad0*/  USHF.R.U32.HI UR10, URZ, UR17, UR10 ;  /* 0x000000113f0a7299 */ /* 0x000fe2000801160a */
[----:B------:R-:W-:Y:S01]  /*7ae0*/  UMOV UR20, 0x1 ;  /* 0x0000000100147882 */ /* 0x000fe20000000000 */
[----:B------:R-:W-:Y:S02]  /*7af0*/  UIADD3 UR14, -UR14, URZ, URZ ;  /* 0x0000003f0e0e7290 */ /* 0x000fe4000fffe13f */
[----:B------:R-:W-:Y:S02]  /*7b00*/  USHF.L.U32 UR13, UR20, UR22, URZ ;  /* 0x00000016140d7299 */ /* 0x000fe4000800063f */
[----:B------:R-:W-:Y:S01]  /*7b10*/  USHF.R.U64 UR20, UR18, UR22, UR10 ;  /* 0x0000001612147299 */ /* 0x000fe2000800120a */
[----:B------:R-:W-:Y:S01]  /*7b20*/  ULDC UR15, c[0x0][0x144] ;  /* 0x00005100000f7ab9 */ /* 0x000fe20000000800 */
[----:B------:R-:W-:Y:S01]  /*7b30*/  ULDC UR8, c[0x0][0x600] ;  /* 0x0001800000087ab9 */ /* 0x000fe20000000800 */
[----:B------:R-:W-:-:S02]  /*7b40*/  UIADD3 UR21, -UR16, URZ, URZ ;  /* 0x0000003f10157290 */ /* 0x000fc4000fffe13f */
[----:B------:R-:W-:Y:S02]  /*7b50*/  USHF.R.U32.HI UR17, URZ, UR22, UR10 ;  /* 0x000000163f117299 */ /* 0x000fe4000801160a */
[----:B------:R-:W-:Y:S02]  /*7b60*/  UIADD3 UR9, UR8, -0x1, URZ ;  /* 0xffffffff08097890 */ /* 0x000fe4000fffe03f */
        /* <DEDUP_REMOVED lines=16> */
.L_x_193:
[----:B------:R-:W-:Y:S01]  /*7c70*/  UISETP.NE.AND UP0, UPT, UR38, URZ, UPT ;  /* 0x0000003f2600728c */ /* 0x000fe2000bf05270 */
[----:B------:R-:W-:Y:S01]  /*7c80*/  IMAD.MOV.U32 R0, RZ, RZ, 0x1 ;  /* 0x00000001ff007424 */ /* 0x000fe200078e00ff */
[----:B------:R-:W-:Y:S01]  /*7c90*/  USHF.R.U64 UR4, UR16, UR24, UR17 ;  /* 0x0000001810047299 */ /* 0x000fe20008001211 */
[----:B------:R-:W-:Y:S01]  /*7ca0*/  IMAD.U32 R19, RZ, RZ, UR6 ;  /* 0x00000006ff137e24 */ /* 0x000fe2000f8e00ff */
[----:B------:R-:W-:Y:S02]  /*7cb0*/  ULOP3.LUT UR18, UR18, UR23, URZ, 0xc0, !UPT ;  /* 0x0000001712127292 */ /* 0x000fe4000f8ec03f */
[----:B------:R-:W-:Y:S02]  /*7cc0*/  UIADD3 UR5, -UR4, URZ, URZ ;  /* 0x0000003f04057290 */ /* 0x000fe4000fffe13f */
[----:B------:R-:W-:Y:S02]  /*7cd0*/  ULOP3.LUT UR9, UR12, UR9, URZ, 0xc0, !UPT ;  /* 0x000000090c097292 */ /* 0x000fe4000f8ec03f */
[----:B------:R-:W-:-:S02]  /*7ce0*/  UIMAD UR4, UR13, UR4, UR18 ;  /* 0x000000040d0472a4 */ /* 0x000fc4000f8e0212 */
[----:B------:R-:W-:Y:S02]  /*7cf0*/  @UP0 UIMAD UR22, UR26, UR21, UR19 ;  /* 0x000000151a1602a4 */ /* 0x000fe4000f8e0213 */
[----:B------:R-:W-:Y:S01]  /*7d00*/  UIMAD UR5, UR5, UR25, UR20 ;  /* 0x00000019050572a4 */ /* 0x000fe2000f8e0214 */
[----:B------:R-:W-:Y:S02]  /*7d10*/  ULDC UR7, c[0x0][0x610] ;  /* 0x0001840000077ab9 */ /* 0x000fe40000000800 */
[----:B------:R-:W-:Y:S02]  /*7d20*/  UIMAD UR4, UR4, UR7, UR22 ;  /* 0x00000007040472a4 */ /* 0x000fe4000f8e0216 */
[----:B------:R-:W-:-:S04]  /*7d30*/  UIMAD UR5, UR5, UR8, UR9 ;  /* 0x00000008050572a4 */ /* 0x000fc8000f8e0209 */
[----:B------:R-:W-:Y:S02]  /*7d40*/  USEL UR7, UR5, UR4, !UP0 ;  /* 0x0000000405077287 */ /* 0x000fe4000c000000 */
[----:B------:R-:W-:-:S04]  /*7d50*/  USEL UR4, UR4, UR5, !UP0 ;  /* 0x0000000504047287 */ /* 0x000fc8000c000000 */
[----:B------:R-:W-:Y:S02]  /*7d60*/  IMAD.U32 R2, RZ, RZ, UR7 ;  /* 0x00000007ff027e24 */ /* 0x000fe4000f8e00ff */
[----:B------:R-:W-:-:S07]  /*7d70*/  IMAD.U32 R18, RZ, RZ, UR4 ;  /* 0x00000004ff127e24 */ /* 0x000fce000f8e00ff */
.L_x_191:
[----:B------:R-:W-:Y:S02]  /*7d80*/  LOP3.LUT P0, RZ, R0, 0xff, RZ, 0xc0, !PT ;  /* 0x000000ff00ff7812 */ /* 0x000fe4000780c0ff */
[----:B------:R-:W-:-:S11]  /*7d90*/  LOP3.LUT R116, R116, 0x1, RZ, 0x3c, !PT ;  /* 0x0000000174747812 */ /* 0x000fd600078e3cff */
[----:B------:R-:W-:Y:S05]  /*7da0*/  @P0 BRA `(.L_x_194) ;  /* 0xffffff9800540947 */ /* 0x000fea000383ffff */
[----:B------:R-:W-:Y:S05]  /*7db0*/  EXIT ;  /* 0x000000000000794d */ /* 0x000fea0003800000 */
.L_x_13:
[----:B------:R-:W-:-:S08]  /*7dc0*/  ISETP.NE.AND P0, PT, RZ, UR8, PT ;  /* 0x00000008ff007c0c */ /* 0x000fd0000bf05270 */
[----:B-----5:R-:W0:-:S00]  /*7dd0*/  USETMAXREG.DEALLOC.CTAPOOL 0x28 ;  /* 0x00000028000079c8 */ /* 0x020e0000080e0500 */
[----:B------:R-:W-:Y:S05]  /*7de0*/  @P0 EXIT ;  /* 0x000000000000094d */ /* 0x000fea0003800000 */
[----:B0-----:R-:W-:Y:S01]  /*7df0*/  LOP3.LUT P0, RZ, R5, 0xff, RZ, 0xc0, !PT ;  /* 0x000000ff05ff7812 */ /* 0x001fe2000780c0ff */
[----:B------:R-:W-:Y:S02]  /*7e00*/  IMAD.MOV.U32 R0, RZ, RZ, 0x1 ;  /* 0x00000001ff007424 */ /* 0x000fe400078e00ff */
[----:B------:R-:W-:-:S10]  /*7e10*/  IMAD.MOV.U32 R8, RZ, RZ, RZ ;  /* 0x000000ffff087224 */ /* 0x000fd400078e00ff */
[----:B------:R-:W-:Y:S05]  /*7e20*/  @!P0 BRA `(.L_x_195) ;  /* 0x0000000c00148947 */ /* 0x000fea0003800000 */
[----:B------:R-:W-:Y:S01]  /*7e30*/  LOP3.LUT P0, RZ, R4, 0x1f, RZ, 0xc0, !PT ;  /* 0x0000001f04ff7812 */ /* 0x000fe2000780c0ff */
[----:B------:R-:W-:Y:S01]  /*7e40*/  ULDC UR5, c[0x0][0x658] ;  /* 0x0001960000057ab9 */ /* 0x000fe20000000800 */
[----:B------:R-:W-:Y:S01]  /*7e50*/  UMOV UR6, 0xffffffff ;  /* 0xffffffff00067882 */ /* 0x000fe20000000000 */
[----:B------:R-:W-:Y:S01]  /*7e60*/  BSSY B0, `(.L_x_195) ;  /* 0x00000c1000007945 */ /* 0x000fe20003800000 */
[----:B------:R-:W-:Y:S01]  /*7e70*/  USHF.L.U32 UR6, UR6, UR5, URZ ;  /* 0x0000000506067299 */ /* 0x000fe2000800063f */
[C---:B------:R-:W-:Y:S01]  /*7e80*/  ISETP.NE.AND P3, PT, R3.reuse, RZ, PT ;  /* 0x000000ff0300720c */ /* 0x040fe20003f65270 */
[----:B------:R-:W-:Y:S01]  /*7e90*/  IMAD.MOV.U32 R9, RZ, RZ, 0x1 ;  /* 0x00000001ff097424 */ /* 0x000fe200078e00ff */
[----:B------:R-:W-:Y:S01]  /*7ea0*/  ISETP.NE.OR P0, PT, R3, RZ, !P0 ;  /* 0x000000ff0300720c */ /* 0x000fe20004705670 */
[----:B------:R-:W-:Y:S01]  /*7eb0*/  IMAD.MOV.U32 R0, RZ, RZ, 0x1 ;  /* 0x00000001ff007424 */ /* 0x000fe200078e00ff */
[----:B------:R-:W-:Y:S01]  /*7ec0*/  ULDC UR4, c[0x0][0x600] ;  /* 0x0001800000047ab9 */ /* 0x000fe20000000800 */
[----:B------:R-:W-:Y:S01]  /*7ed0*/  IMAD.MOV.U32 R8, RZ, RZ, RZ ;  /* 0x000000ffff087224 */ /* 0x000fe200078e00ff */
[----:B------:R-:W-:Y:S01]  /*7ee0*/  UMOV UR7, 0x1 ;  /* 0x0000000100077882 */ /* 0x000fe20000000000 */
[----:B------:R-:W-:-:S02]  /*7ef0*/  UIADD3 UR19, UR39, 0x1, URZ ;  /* 0x0000000127137890 */ /* 0x000fc4000fffe03f */
[----:B------:R-:W-:Y:S02]  /*7f00*/  ULOP3.LUT UR22, UR36, 0x2, URZ, 0xfc, !UPT ;  /* 0x0000000224167892 */ /* 0x000fe4000f8efc3f */
[----:B------:R-:W-:Y:S02]  /*7f10*/  UIADD3 UR4, UR4, -0x1, URZ ;  /* 0xffffffff04047890 */ /* 0x000fe4000fffe03f */
[----:B------:R-:W-:Y:S02]  /*7f20*/  USHF.L.U32 UR5, UR7, UR5, URZ ;  /* 0x0000000507057299 */ /* 0x000fe4000800063f */
[----:B------:R-:W-:Y:S01]  /*7f30*/  ULOP3.LUT UR6, URZ, UR6, URZ, 0x33, !UPT ;  /* 0x000000063f067292 */ /* 0x000fe2000f8e333f */
[----:B------:R-:W-:-:S11]  /*7f40*/  ULDC.64 UR20, c[0x0][0x198] ;  /* 0x0000660000147ab9 */ /* 0x000fd60000000a00 */
.L_x_207:
[----:B------:R-:W-:-:S03]  /*7f50*/  UMOV UR7, 0xffffffff ;  /* 0xffffffff00077882 */ /* 0x000fc60000000000 */
[----:B------:R-:W-:Y:S05]  /*7f60*/  BRA.DIV UR7, `(.L_x_196) ;  /* 0x00000016078c7947 */ /* 0x000fea000b800000 */
[----:B------:R-:W-:-:S13]  /*7f70*/  ELECT P6, URZ, PT ;  /* 0x00000000003f782f */ /* 0x000fda00038c0000 */
.L_x_232:
[----:B------:R-:W0:Y:S01]  /*7f80*/  LDC R3, c[0x0][0x28c] ;  /* 0x0000a300ff037b82 */ /* 0x000e220000000800 */
[----:B------:R-:W-:Y:S01]  /*7f90*/  BSSY B1, `(.L_x_197) ;  /* 0x0000038000017945 */ /* 0x000fe20003800000 */
[----:B0-----:R-:W-:-:S13]  /*7fa0*/  ISETP.LT.OR P6, PT, R3, 0x1, !P6 ;  /* 0x000000010300780c */ /* 0x001fda00077c1670 */
[----:B------:R-:W-:Y:S05]  /*7fb0*/  @P6 BRA `(.L_x_198) ;  /* 0x0000000000d46947 */ /* 0x000fea0003800000 */
[----:B------:R-:W-:Y:S02]  /*7fc0*/  IMAD R6, R2, 0xa0, RZ ;  /* 0x000000a002067824 */ /* 0x000fe400078e02ff */
[----:B------:R-:W-:Y:S02]  /*7fd0*/  IMAD.SHL.U32 R18, R18, 0x40, RZ ;  /* 0x0000004012127824 */ /* 0x000fe400078e00ff */
[----:B------:R-:W-:Y:S02]  /*7fe0*/  IMAD.MOV.U32 R11, RZ, RZ, RZ ;  /* 0x000000ffff0b7224 */ /* 0x000fe400078e00ff */
[----:B------:R-:W-:Y:S02]  /*7ff0*/  IMAD.U32 R12, RZ, RZ, UR19 ;  /* 0x00000013ff0c7e24 */ /* 0x000fe4000f8e00ff */
[----:B------:R-:W-:Y:S02]  /*8000*/  IMAD.MOV.U32 R2, RZ, RZ, R0 ;  /* 0x000000ffff027224 */ /* 0x000fe400078e0000 */
[----:B------:R-:W-:-:S07]  /*8010*/  IMAD.MOV.U32 R3, RZ, RZ, R8 ;  /* 0x000000ffff037224 */ /* 0x000fce00078e0008 */
.L_x_202:
[----:B------:R-:W0:Y:S01]  /*8020*/  S2R R5, SR_CgaCtaId ;  /* 0x0000000000057919 */ /* 0x000e220000008800 */
[----:B------:R-:W-:-:S04]  /*8030*/  MOV R4, 0x400 ;  /* 0x0000040000047802 */ /* 0x000fc80000000f00 */
[----:B0-----:R-:W-:Y:S02]  /*8040*/  LEA R10, R5, R4, 0x18 ;  /* 0x00000004050a7211 */ /* 0x001fe400078ec0ff */
[----:B------:R-:W-:Y:S01]  /*8050*/  SHF.L.U32 R4, R2, 0x1f, RZ ;  /* 0x0000001f02047819 */ /* 0x000fe200000006ff */
[----:B------:R-:W0:Y:S02]  /*8060*/  @!P3 LDC R5, c[0x0][0x500] ;  /* 0x00014000ff05bb82 */ /* 0x000e240000000800 */
[----:B------:R-:W-:-:S04]  /*8070*/  IMAD R7, R3, 0x8, R10 ;  /* 0x0000000803077824 */ /* 0x000fc800078e020a */
[----:B------:R-:W1:Y:S02]  /*8080*/  SYNCS.PHASECHK.TRANS64.TRYWAIT P1, [R7+URZ+0x80], R4 ;  /* 0x00008004070075a7 */ /* 0x000e64000802017f */
[----:B-1----:R-:W-:Y:S05]  /*8090*/  @!P1 BRA `(.L_x_199) ;  /* 0x0000001400609947 */ /* 0x002fea0003800000 */
.L_x_233:
[----:B------:R-:W-:Y:S01]  /*80a0*/  UPRMT UR7, UR22, 0x9910, URZ ;  /* 0x0000991016077896 */ /* 0x000fe2000800003f */
[----:B0-----:R0:W-:Y:S03]  /*80b0*/  @!P3 SYNCS.ARRIVE.TRANS64 RZ, [R7+URZ], R5 ;  /* 0x0000000507ffb9a7 */ /* 0x0011e6000800003f */
[----:B------:R-:W-:-:S06]  /*80c0*/  UISETP.NE.AND UP0, UPT, UR7, 0x2, UPT ;  /* 0x000000020700788c */ /* 0x000fcc000bf05270 */
[----:B------:R-:W-:-:S13]  /*80d0*/  PLOP3.LUT P1, PT, PT, PT, UP0, 0x80, 0x0 ;  /* 0x000000000000781c */ /* 0x000fda0003f2f008 */
[----:B0-----:R-:W-:Y:S05]  /*80e0*/  @P1 BRA `(.L_x_200) ;  /* 0x0000000000041947 */ /* 0x001fea0003800000 */
[----:B------:R-:W-:Y:S01]  /*80f0*/  BPT.TRAP 0x1 ;  /* 0x000000040000795c */ /* 0x000fe20000300000 */
.L_x_200:
[----:B------:R-:W-:Y:S05]  /*8100*/  @P0 BRA `(.L_x_201) ;  /* 0x0000000000040947 */ /* 0x000fea0003800000 */
[----:B------:R-:W-:Y:S01]  /*8110*/  BPT.TRAP 0x1 ;  /* 0x000000040000795c */ /* 0x000fe20000300000 */
.L_x_201:
[--C-:B-1----:R-:W-:Y:S01]  /*8120*/  IMAD R4, R3, 0x1000, R10.reuse ;  /* 0x0000100003047824 */ /* 0x102fe200078e020a */
[----:B------:R-:W-:Y:S01]  /*8130*/  R2UR UR9, R7 ;  /* 0x00000000070972ca */ /* 0x000fe200000e0000 */
[C---:B------:R-:W-:Y:S01]  /*8140*/  IMAD R10, R3.reuse, 0x2800, R10 ;  /* 0x00002800030a7824 */ /* 0x040fe200078e020a */
[----:B------:R-:W-:Y:S01]  /*8150*/  UIADD3 UR14, UP0, UR20, 0xf0, URZ ;  /* 0x000000f0140e7890 */ /* 0x000fe2000ff1e03f */
[----:B------:R-:W-:Y:S01]  /*8160*/  VIADD R12, R12, 0xffffffff ;  /* 0xffffffff0c0c7836 */ /* 0x000fe20000000000 */
[----:B------:R-:W-:Y:S01]  /*8170*/  R2UR UR7, R4 ;  /* 0x00000000040772ca */ /* 0x000fe200000e0000 */
[----:B------:R-:W-:Y:S01]  /*8180*/  UIADD3 UR24, UP1, UR20, 0x1f0, URZ ;  /* 0x000001f014187890 */ /* 0x000fe2000ff3e03f */
[----:B------:R-:W-:Y:S01]  /*8190*/  R2UR UR8, R10 ;  /* 0x000000000a0872ca */ /* 0x000fe200000e0000 */
[----:B------:R-:W-:Y:S01]  /*81a0*/  UIADD3.X UR15, URZ, UR21, URZ, UP0, !UPT ;  /* 0x000000153f0f7290 */ /* 0x000fe200087fe43f */
[----:B------:R-:W-:Y:S01]  /*81b0*/  R2UR UR11, R18 ;  /* 0x00000000120b72ca */ /* 0x000fe200000e0000 */
[----:B------:R-:W-:Y:S01]  /*81c0*/  VIADD R3, R3, 0x1 ;  /* 0x0000000103037836 */ /* 0x000fe20000000000 */
[----:B------:R-:W-:Y:S01]  /*81d0*/  R2UR UR10, R11 ;  /* 0x000000000b0a72ca */ /* 0x000fe200000e0000 */
[----:B------:R-:W-:Y:S01]  /*81e0*/  UIADD3.X UR25, URZ, UR21, URZ, UP1, !UPT ;  /* 0x000000153f197290 */ /* 0x000fe20008ffe43f */
[----:B------:R-:W-:Y:S01]  /*81f0*/  R2UR UR12, R19 ;  /* 0x00000000130c72ca */ /* 0x000fe200000e0000 */
[----:B------:R-:W-:Y:S01]  /*8200*/  UMOV UR16, 0x0 ;  /* 0x0000000000107882 */ /* 0x000fe20000000000 */
[----:B------:R-:W-:Y:S01]  /*8210*/  R2UR UR18, R6 ;  /* 0x00000000061272ca */ /* 0x000fe200000e0000 */
[----:B------:R-:W-:Y:S01]  /*8220*/  UMOV UR17, 0x10000000 ;  /* 0x1000000000117882 */ /* 0x000fe20000000000 */
[----:B------:R-:W-:Y:S01]  /*8230*/  ISETP.GT.AND P2, PT, R12, 0x1, PT ;  /* 0x000000010c00780c */ /* 0x000fe20003f44270 */
[----:B------:R-:W-:Y:S01]  /*8240*/  UIADD3 UR7, UR7, 0x200, URZ ;  /* 0x0000020007077890 */ /* 0x000fe2000fffe03f */
[----:B------:R-:W-:Y:S01]  /*8250*/  ISETP.NE.AND P1, PT, R3, 0x10, PT ;  /* 0x000000100300780c */ /* 0x000fe20003f25270 */
[----:B------:R-:W-:Y:S01]  /*8260*/  UIADD3 UR13, UR8, 0x10200, URZ ;  /* 0x00010200080d7890 */ /* 0x000fe2000fffe03f */
[----:B------:R-:W-:-:S02]  /*8270*/  VIADD R11, R11, 0x20 ;  /* 0x000000200b0b7836 */ /* 0x000fc40000000000 */
[----:B------:R-:W-:Y:S02]  /*8280*/  SEL R5, RZ, 0x1, P1 ;  /* 0x00000001ff057807 */ /* 0x000fe40000800000 */
[----:B------:R-:W-:Y:S01]  /*8290*/  UMOV UR8, UR7 ;  /* 0x0000000700087c82 */ /* 0x000fe20008000000 */
[----:B------:R-:W-:Y:S01]  /*82a0*/  SEL R3, R3, RZ, P1 ;  /* 0x000000ff03037207 */ /* 0x000fe20000800000 */
[----:B------:R0:W-:Y:S01]  /*82b0*/  UTMALDG.3D [UR8], [UR14], desc[UR16] ;  /* 0x000010080e0075b4 */ /* 0x0001e20008011000 */
[----:B------:R-:W-:Y:S01]  /*82c0*/  LOP3.LUT R2, R2, R5, RZ, 0x3c, !PT ;  /* 0x0000000502027212 */ /* 0x000fe200078e3cff */
[----:B0-----:R-:W-:Y:S01]  /*82d0*/  UMOV UR8, UR13 ;  /* 0x0000000d00087c82 */ /* 0x001fe20008000000 */
[----:B------:R-:W-:Y:S02]  /*82e0*/  UMOV UR11, UR18 ;  /* 0x00000012000b7c82 */ /* 0x000fe40008000000 */
[----:B------:R0:W-:Y:S02]  /*82f0*/  UTMALDG.3D [UR8], [UR24], desc[UR16] ;  /* 0x00001008180075b4 */ /* 0x0001e40008011000 */
[----:B0-----:R-:W-:Y:S05]  /*8300*/  @P2 BRA `(.L_x_202) ;  /* 0xfffffffc00442947 */ /* 0x001fea000383ffff */
.L_x_198:
[----:B------:R-:W-:Y:S05]  /*8310*/  BSYNC B1 ;  /* 0x0000000000017941 */ /* 0x000fea0003800000 */
.L_x_197:
[----:B------:R-:W-:Y:S01]  /*8320*/  LOP3.LUT P4, RZ, R9, 0xff, RZ, 0xc0, !PT ;  /* 0x000000ff09ff7812 */ /* 0x000fe2000788c0ff */
[----:B------:R-:W-:Y:S01]  /*8330*/  VIADD R8, R8, UR39 ;  /* 0x0000002708087c36 */ /* 0x000fe20008000000 */
[----:B------:R-:W-:Y:S01]  /*8340*/  ULDC.64 UR8, c[0x0][0x650] ;  /* 0x0001940000087ab9 */ /* 0x000fe20000000a00 */
[----:B------:R-:W-:Y:S01]  /*8350*/  BSSY B1, `(.L_x_203) ;  /* 0x000006f000017945 */ /* 0x000fe20003800000 */
[----:B------:R-:W-:Y:S01]  /*8360*/  IMAD.MOV.U32 R18, RZ, RZ, -0x1 ;  /* 0xffffffffff127424 */ /* 0x000fe200078e00ff */
[----:B------:R-:W-:Y:S01]  /*8370*/  PRMT R9, RZ, 0x7610, R9 ;  /* 0x00007610ff097816 */ /* 0x000fe20000000009 */
[----:B------:R-:W-:Y:S01]  /*8380*/  IMAD.MOV.U32 R19, RZ, RZ, -0x1 ;  /* 0xffffffffff137424 */ /* 0x000fe200078e00ff */
[C---:B------:R-:W-:Y:S02]  /*8390*/  ISETP.GT.U32.AND P1, PT, R8.reuse, 0xf, PT ;  /* 0x0000000f0800780c */ /* 0x040fe40003f24070 */
[----:B------:R-:W-:Y:S02]  /*83a0*/  SHF.R.U32.HI R2, RZ, 0x4, R8 ;  /* 0x00000004ff027819 */ /* 0x000fe40000011608 */
[----:B------:R-:W-:-:S02]  /*83b0*/  LOP3.LUT R8, R8, 0xf, RZ, 0xc0, !PT ;  /* 0x0000000f08087812 */ /* 0x000fc400078ec0ff */
[----:B------:R-:W0:Y:S01]  /*83c0*/  @P4 S2R R4, SR_CgaCtaId ;  /* 0x0000000000044919 */ /* 0x000e220000008800 */
[----:B------:R-:W-:Y:S02]  /*83d0*/  @P4 MOV R3, 0x400 ;  /* 0x0000040000034802 */ /* 0x000fe40000000f00 */
[----:B------:R-:W-:-:S04]  /*83e0*/  LOP3.LUT R2, R2, 0x1, RZ, 0xc0, !PT ;  /* 0x0000000102027812 */ /* 0x000fc800078ec0ff */
[----:B------:R-:W-:Y:S02]  /*83f0*/  ISETP.NE.U32.AND P2, PT, R2, 0x1, PT ;  /* 0x000000010200780c */ /* 0x000fe40003f45070 */
[----:B0-----:R-:W-:Y:S01]  /*8400*/  @P4 LEA R3, R4, R3, 0x18 ;  /* 0x0000000304034211 */ /* 0x001fe200078ec0ff */
[----:B------:R-:W-:-:S03]  /*8410*/  IMAD.U32 R4, RZ, RZ, UR39 ;  /* 0x00000027ff047e24 */ /* 0x000fc6000f8e00ff */
[----:B------:R0:W-:Y:S01]  /*8420*/  @P4 SYNCS.ARRIVE.TRANS64.A1T0 RZ, [R3+URZ+0x138], RZ ;  /* 0x000138ff03ff49a7 */ /* 0x0001e2000810003f */
[----:B------:R-:W-:Y:S02]  /*8430*/  IADD3 R16, P4, R16, UR48, RZ ;  /* 0x0000003010107c10 */ /* 0x000fe4000ff9e0ff */
[----:B------:R-:W-:Y:S02]  /*8440*/  ISETP.LT.U32.AND P1, PT, R4, 0x10, P1 ;  /* 0x000000100400780c */ /* 0x000fe40000f21070 */
[----:B------:R-:W-:Y:S02]  /*8450*/  IADD3.X R17, R17, UR37, RZ, P4, !PT ;  /* 0x0000002511117c10 */ /* 0x000fe4000a7fe4ff */
[----:B------:R-:W-:Y:S02]  /*8460*/  ISETP.GE.U32.AND P4, PT, R16, UR8, PT ;  /* 0x0000000810007c0c */ /* 0x000fe4000bf86070 */
[----:B0-----:R-:W-:Y:S02]  /*8470*/  SEL R3, RZ, 0x1, !P1 ;  /* 0x00000001ff037807 */ /* 0x001fe40004800000 */
[----:B------:R-:W-:-:S02]  /*8480*/  ISETP.GE.U32.AND.EX P1, PT, R17, UR9, PT, P4 ;  /* 0x0000000911007c0c */ /* 0x000fc4000bf26140 */
[----:B------:R-:W-:-:S04]  /*8490*/  ISETP.GT.U32.AND P2, PT, R4, 0xf, !P2 ;  /* 0x0000000f0400780c */ /* 0x000fc80005744070 */
[----:B------:R-:W-:-:S04]  /*84a0*/  SEL R2, RZ, 0x1, !P2 ;  /* 0x00000001ff027807 */ /* 0x000fc80005000000 */
[--C-:B------:R-:W-:Y:S01]  /*84b0*/  LOP3.LUT R0, R2, R0, R3.reuse, 0x96, !PT ;  /* 0x0000000002007212 */ /* 0x100fe200078e9603 */
[----:B------:R-:W-:Y:S01]  /*84c0*/  IMAD.MOV.U32 R2, RZ, RZ, -0x1 ;  /* 0xffffffffff027424 */ /* 0x000fe200078e00ff */
[----:B------:R-:W-:Y:S01]  /*84d0*/  PRMT R3, RZ, 0x7610, R3 ;  /* 0x00007610ff037816 */ /* 0x000fe20000000003 */
[----:B------:R-:W-:Y:S06]  /*84e0*/  @P1 BRA `(.L_x_204) ;  /* 0x0000000400541947 */ /* 0x000fec0003800000 */
[----:B------:R-:W0:Y:S01]  /*84f0*/  S2UR UR7, SR_CTAID.X ;  /* 0x00000000000779c3 */ /* 0x000e220000002500 */
[----:B------:R-:W-:Y:S01]  /*8500*/  ULDC.64 UR8, c[0x0][0x628] ;  /* 0x00018a0000087ab9 */ /* 0x000fe20000000a00 */
[----:B------:R-:W-:Y:S01]  /*8510*/  ULDC UR10, c[0x0][0x150] ;  /* 0x00005400000a7ab9 */ /* 0x000fe20000000800 */
[----:B------:R-:W-:Y:S01]  /*8520*/  ISETP.NE.U32.AND P1, PT, RZ, UR8, PT ;  /* 0x00000008ff007c0c */ /* 0x000fe2000bf25070 */
[----:B------:R-:W-:Y:S01]  /*8530*/  ULDC UR11, c[0x0][0x630] ;  /* 0x00018c00000b7ab9 */ /* 0x000fe20000000800 */
[----:B------:R-:W-:Y:S01]  /*8540*/  ULDC UR13, c[0x0][0x154] ;  /* 0x00005500000d7ab9 */ /* 0x000fe20000000800 */
[----:B------:R-:W-:Y:S01]  /*8550*/  IMAD.MOV.U32 R2, RZ, RZ, R16 ;  /* 0x000000ffff027224 */ /* 0x000fe200078e0010 */
[----:B------:R-:W-:Y:S01]  /*8560*/  ISETP.NE.AND.EX P1, PT, RZ, UR9, PT, P1 ;  /* 0x00000009ff007c0c */ /* 0x000fe2000bf25310 */
[----:B------:R-:W1:Y:S01]  /*8570*/  S2UR UR12, SR_CTAID.Y ;  /* 0x00000000000c79c3 */ /* 0x000e620000002600 */
[----:B0-----:R-:W-:-:S05]  /*8580*/  I2FP.F32.U32 R3, UR7 ;  /* 0x0000000700037c45 */ /* 0x001fca0008201000 */
[----:B------:R-:W-:Y:S01]  /*8590*/  FMUL R10, R3, UR10 ;  /* 0x0000000a030a7c20 */ /* 0x000fe20008400000 */
[----:B------:R-:W-:-:S05]  /*85a0*/  IMAD.MOV.U32 R3, RZ, RZ, R17 ;  /* 0x000000ffff037224 */ /* 0x000fca00078e0011 */
[----:B------:R-:W-:Y:S05]  /*85b0*/  @!P1 BRA `(.L_x_205) ;  /* 0x0000000000289947 */ /* 0x000fea0003800000 */
[----:B------:R-:W-:Y:S02]  /*85c0*/  ULDC UR10, c[0x0][0x634] ;  /* 0x00018d00000a7ab9 */ /* 0x000fe40000000800 */
[----:B------:R-:W-:-:S05]  /*85d0*/  IADD3 R7, P1, R16, UR10, RZ ;  /* 0x0000000a10077c10 */ /* 0x000fca000ff3e0ff */
[----:B------:R-:W-:-:S04]  /*85e0*/  IMAD.X R11, RZ, RZ, R17, P1 ;  /* 0x000000ffff0b7224 */ /* 0x000fc800008e0611 */
[----:B------:R-:W-:-:S04]  /*85f0*/  IMAD.WIDE.U32 R4, R11, UR8, RZ ;  /* 0x000000080b047c25 */ /* 0x000fc8000f8e00ff */
[----:B------:R-:W-:-:S04]  /*8600*/  IMAD.WIDE.U32 R4, P1, R7, UR9, R4 ;  /* 0x0000000907047c25 */ /* 0x000fc8000f820004 */
[----:B------:R-:W-:-:S04]  /*8610*/  IMAD.WIDE.U32 R6, R7, UR8, RZ ;  /* 0x0000000807067c25 */ /* 0x000fc8000f8e00ff */
[----:B------:R-:W-:Y:S01]  /*8620*/  IMAD.X R3, RZ, RZ, RZ, P1 ;  /* 0x000000ffff037224 */ /* 0x000fe200008e06ff */
[----:B------:R-:W-:Y:S01]  /*8630*/  IADD3 RZ, P1, R7, R4, RZ ;  /* 0x0000000407ff7210 */ /* 0x000fe20007f3e0ff */
[----:B------:R-:W-:-:S04]  /*8640*/  IMAD.MOV.U32 R2, RZ, RZ, R5 ;  /* 0x000000ffff027224 */ /* 0x000fc800078e0005 */
[----:B------:R-:W-:-:S08]  /*8650*/  IMAD.WIDE.U32.X R2, R11, UR9, R2, P1 ;  /* 0x000000090b027c25 */ /* 0x000fd000088e0402 */
.L_x_205:
[--C-:B------:R-:W-:Y:S01]  /*8660*/  SHF.R.U64 R19, R2, UR11, R3.reuse ;  /* 0x0000000b02137c19 */ /* 0x100fe20008001203 */
[----:B------:R-:W0:Y:S01]  /*8670*/  F2I.U32.TRUNC.NTZ R10, R10 ;  /* 0x0000000a000a7305 */ /* 0x000e22000020f000 */
[----:B------:R-:W-:Y:S01]  /*8680*/  SHF.R.U32.HI R2, RZ, UR11, R3 ;  /* 0x0000000bff027c19 */ /* 0x000fe20008011603 */
[----:B------:R-:W-:Y:S01]  /*8690*/  ULDC.64 UR8, c[0x0][0x620] ;  /* 0x0001880000087ab9 */ /* 0x000fe20000000a00 */
[----:B------:R-:W-:Y:S01]  /*86a0*/  IADD3 R5, P1, RZ, -R19, RZ ;  /* 0x80000013ff057210 */ /* 0x000fe20007f3e0ff */
[----:B------:R-:W-:Y:S01]  /*86b0*/  ULDC.64 UR14, c[0x0][0x640] ;  /* 0x00019000000e7ab9 */ /* 0x000fe20000000a00 */
[----:B-1----:R-:W-:Y:S01]  /*86c0*/  I2FP.F32.U32 R4, UR12 ;  /* 0x0000000c00047c45 */ /* 0x002fe20008201000 */
[----:B------:R-:W1:Y:S01]  /*86d0*/  LDC R15, c[0x0][0x610] ;  /* 0x00018400ff0f7b82 */ /* 0x000e620000000800 */
[----:B------:R-:W-:Y:S01]  /*86e0*/  ULDC UR11, c[0x0][0x658] ;  /* 0x00019600000b7ab9 */ /* 0x000fe20000000800 */
[----:B------:R-:W-:Y:S01]  /*86f0*/  IMAD.X R2, RZ, RZ, ~R2, P1 ;  /* 0x000000ffff027224 */ /* 0x000fe200008e0e02 */
[----:B------:R-:W-:Y:S01]  /*8700*/  ISETP.NE.U32.AND P1, PT, RZ, UR14, PT ;  /* 0x0000000eff007c0c */ /* 0x000fe2000bf25070 */
[----:B------:R-:W-:Y:S01]  /*8710*/  FMUL R6, R4, UR13 ;  /* 0x0000000d04067c20 */ /* 0x000fe20008400000 */
[----:B------:R-:W-:Y:S01]  /*8720*/  ULDC UR13, c[0x0][0x648] ;  /* 0x00019200000d7ab9 */ /* 0x000fe20000000800 */
[----:B------:R-:W-:Y:S01]  /*8730*/  IMAD R4, R2, UR8, RZ ;  /* 0x0000000802047c24 */ /* 0x000fe2000f8e02ff */
[----:B------:R-:W-:Y:S01]  /*8740*/  ISETP.NE.AND.EX P1, PT, RZ, UR15, PT, P1 ;  /* 0x0000000fff007c0c */ /* 0x000fe2000bf25310 */
[C---:B------:R-:W-:Y:S01]  /*8750*/  IMAD.WIDE.U32 R2, R5.reuse, UR8, R16 ;  /* 0x0000000805027c25 */ /* 0x040fe2000f8e0010 */
[----:B0-----:R-:W-:Y:S01]  /*8760*/  R2UR UR8, R10 ;  /* 0x000000000a0872ca */ /* 0x001fe200000e0000 */
[----:B------:R-:W0:Y:S02]  /*8770*/  F2I.U32.TRUNC.NTZ R6, R6 ;  /* 0x0000000600067305 */ /* 0x000e24000020f000 */
[----:B------:R-:W-:Y:S01]  /*8780*/  IMAD R5, R5, UR9, R4 ;  /* 0x0000000905057c24 */ /* 0x000fe2000f8e0204 */
[----:B------:R-:W-:-:S03]  /*8790*/  ULDC UR9, c[0x0][0x618] ;  /* 0x0001860000097ab9 */ /* 0x000fc60000000800 */
[----:B------:R-:W-:-:S05]  /*87a0*/  IMAD.IADD R3, R3, 0x1, R5 ;  /* 0x0000000103037824 */ /* 0x000fca00078e0205 */
[--C-:B------:R-:W-:Y:S02]  /*87b0*/  SHF.R.U64 R10, R2, UR9, R3.reuse ;  /* 0x00000009020a7c19 */ /* 0x100fe40008001203 */
[----:B------:R-:W-:Y:S01]  /*87c0*/  SHF.R.U32.HI R3, RZ, UR9, R3 ;  /* 0x00000009ff037c19 */ /* 0x000fe20008011603 */
[----:B------:R-:W-:Y:S01]  /*87d0*/  ULDC UR9, c[0x0][0x608] ;  /* 0x0001820000097ab9 */ /* 0x000fe20000000800 */
[----:B0-----:R-:W-:Y:S02]  /*87e0*/  R2UR UR10, R6 ;  /* 0x00000000060a72ca */ /* 0x001fe400000e0000 */
[--C-:B------:R-:W-:Y:S02]  /*87f0*/  SHF.R.U64 R12, R10, UR9, R3.reuse ;  /* 0x000000090a0c7c19 */ /* 0x100fe40008001203 */
[----:B------:R-:W-:Y:S01]  /*8800*/  SHF.R.U32.HI R3, RZ, UR9, R3 ;  /* 0x00000009ff037c19 */ /* 0x000fe20008011603 */
[----:B------:R-:W-:-:S03]  /*8810*/  UIADD3 UR9, -UR8, URZ, URZ ;  /* 0x0000003f08097290 */ /* 0x000fc6000fffe13f */
[--C-:B------:R-:W-:Y:S01]  /*8820*/  SHF.R.U64 R13, R12, UR11, R3.reuse ;  /* 0x0000000b0c0d7c19 */ /* 0x100fe20008001203 */
[----:B------:R-:W-:Y:S01]  /*8830*/  ULDC UR8, c[0x0][0x144] ;  /* 0x0000510000087ab9 */ /* 0x000fe20000000800 */
[----:B------:R-:W-:-:S03]  /*8840*/  SHF.R.U32.HI R3, RZ, UR11, R3 ;  /* 0x0000000bff037c19 */ /* 0x000fc60008011603 */
[----:B------:R-:W-:Y:S01]  /*8850*/  IMAD.MOV.U32 R2, RZ, RZ, R13 ;  /* 0x000000ffff027224 */ /* 0x000fe200078e000d */
[----:B------:R-:W-:Y:S06]  /*8860*/  @!P1 BRA `(.L_x_206) ;  /* 0x0000000000289947 */ /* 0x000fec0003800000 */
        /* <DEDUP_REMOVED lines=10> */
.L_x_206:
[----:B------:R-:W-:Y:S01]  /*8910*/  UISETP.NE.AND UP0, UPT, UR38, URZ, UPT ;  /* 0x0000003f2600728c */ /* 0x000fe2000bf05270 */
[----:B------:R-:W-:Y:S01]  /*8920*/  SHF.R.U64 R3, R2, UR13, R3 ;  /* 0x0000000d02037c19 */ /* 0x000fe20008001203 */
[----:B------:R-:W-:Y:S01]  /*8930*/  UIADD3 UR10, -UR10, URZ, URZ ;  /* 0x0000003f0a0a7290 */ /* 0x000fe2000fffe13f */
[----:B------:R-:W-:Y:S01]  /*8940*/  LOP3.LUT R2, R12, UR6, RZ, 0xc0, !PT ;  /* 0x000000060c027c12 */ /* 0x000fe2000f8ec0ff */
[----:B------:R-:W-:Y:S01]  /*8950*/  UIMAD UR7, UR8, UR9, UR7 ;  /* 0x00000009080772a4 */ /* 0x000fe2000f8e0207 */
[----:B------:R-:W-:Y:S01]  /*8960*/  LOP3.LUT R5, R10, UR4, RZ, 0xc0, !PT ;  /* 0x000000040a057c12 */ /* 0x000fe2000f8ec0ff */
[----:B------:R-:W-:Y:S01]  /*8970*/  IMAD.MOV R4, RZ, RZ, -R3 ;  /* 0x000000ffff047224 */ /* 0x000fe200078e0a03 */
[----:B------:R-:W-:Y:S01]  /*8980*/  ULDC UR8, c[0x0][0x148] ;  /* 0x0000520000087ab9 */ /* 0x000fe20000000800 */
[----:B------:R-:W-:Y:S01]  /*8990*/  IMAD R18, R3, UR5, R2 ;  /* 0x0000000503127c24 */ /* 0x000fe2000f8e0202 */
[----:B------:R-:W-:Y:S01]  /*89a0*/  PLOP3.LUT P1, PT, PT, PT, UP0, 0x80, 0x0 ;  /* 0x000000000000781c */ /* 0x000fe20003f2f008 */
[----:B------:R-:W-:Y:S01]  /*89b0*/  IMAD.MOV.U32 R3, RZ, RZ, 0x1 ;  /* 0x00000001ff037424 */ /* 0x000fe200078e00ff */
[----:B------:R-:W-:-:S03]  /*89c0*/  @UP0 UIMAD UR7, UR8, UR10, UR12 ;  /* 0x0000000a080702a4 */ /* 0x000fc6000f8e020c */
[----:B------:R-:W-:Y:S02]  /*89d0*/  ULDC UR8, c[0x0][0x638] ;  /* 0x00018e0000087ab9 */ /* 0x000fe40000000800 */
[----:B------:R-:W-:Y:S02]  /*89e0*/  IMAD R2, R4, UR8, R13 ;  /* 0x0000000804027c24 */ /* 0x000fe4000f8e020d */
[----:B-1----:R-:W-:Y:S01]  /*89f0*/  IMAD R18, R18, R15, UR7 ;  /* 0x0000000712127e24 */ /* 0x002fe2000f8e020f */
[----:B------:R-:W-:Y:S02]  /*8a00*/  ULDC UR7, c[0x0][0x600] ;  /* 0x0001800000077ab9 */ /* 0x000fe40000000800 */
[----:B------:R-:W-:-:S05]  /*8a10*/  IMAD R5, R2, UR7, R5 ;  /* 0x0000000702057c24 */ /* 0x000fca000f8e0205 */
[----:B------:R-:W-:Y:S02]  /*8a20*/  SEL R2, R5, R18, !P1 ;  /* 0x0000001205027207 */ /* 0x000fe40004800000 */
[----:B------:R-:W-:-:S07]  /*8a30*/  SEL R18, R18, R5, !P1 ;  /* 0x0000000512127207 */ /* 0x000fce0004800000 */
.L_x_204:
[----:B------:R-:W-:Y:S05]  /*8a40*/  BSYNC B1 ;  /* 0x0000000000017941 */ /* 0x000fea0003800000 */
.L_x_203:
[----:B------:R-:W-:-:S13]  /*8a50*/  LOP3.LUT P1, RZ, R3, 0xff, RZ, 0xc0, !PT ;  /* 0x000000ff03ff7812 */ /* 0x000fda000782c0ff */
[----:B------:R-:W-:Y:S05]  /*8a60*/  @P1 BRA `(.L_x_207) ;  /* 0xfffffff400381947 */ /* 0x000fea000383ffff */
[----:B------:R-:W-:Y:S05]  /*8a70*/  BSYNC B0 ;  /* 0x0000000000007941 */ /* 0x000fea0003800000 */
.L_x_195:
[----:B------:R-:W-:-:S03]  /*8a80*/  UMOV UR7, 0xffffffff ;  /* 0xffffffff00077882 */ /* 0x000fc60000000000 */
[----:B------:R-:W-:Y:S05]  /*8a90*/  BRA.DIV UR7, `(.L_x_208) ;  /* 0x0000000a07f47947 */ /* 0x000fea000b800000 */
[----:B------:R-:W-:-:S13]  /*8aa0*/  ELECT P6, URZ, PT ;  /* 0x00000000003f782f */ /* 0x000fda00038c0000 */
.L_x_236:
[----:B------:R-:W-:Y:S04]  /*8ab0*/  BSSY B0, `(.L_x_209) ;  /* 0x0000098000007945 */ /* 0x000fe80003800000 */
[----:B------:R-:W-:Y:S05]  /*8ac0*/  @!P6 BRA `(.L_x_210) ;  /* 0x000000080058e947 */ /* 0x000fea0003800000 */
[----:B------:R-:W-:-:S04]  /*8ad0*/  ULOP3.LUT UR7, UR36, 0x2, URZ, 0xfc, !UPT ;  /* 0x0000000224077892 */ /* 0x000fc8000f8efc3f */
[----:B------:R-:W-:-:S06]  /*8ae0*/  UISETP.NE.AND UP0, UPT, UR7, 0x3, UPT ;  /* 0x000000030700788c */ /* 0x000fcc000bf05270 */
[----:B------:R-:W-:-:S13]  /*8af0*/  PLOP3.LUT P0, PT, PT, PT, UP0, 0x80, 0x0 ;  /* 0x000000000000781c */ /* 0x000fda0003f0f008 */
[----:B------:R-:W-:Y:S05]  /*8b00*/  @!P0 BRA `(.L_x_211) ;  /* 0x0000000000048947 */ /* 0x000fea0003800000 */
[----:B------:R-:W-:Y:S01]  /*8b10*/  BPT.TRAP 0x1 ;  /* 0x000000040000795c */ /* 0x000fe20000300000 */
.L_x_211:
[----:B------:R-:W0:Y:S01]  /*8b20*/  S2R R3, SR_CgaCtaId ;  /* 0x0000000000037919 */ /* 0x000e220000008800 */
[----:B------:R-:W-:-:S04]  /*8b30*/  MOV R2, 0x400 ;  /* 0x0000040000027802 */ /* 0x000fc80000000f00 */
[----:B0-----:R-:W-:Y:S02]  /*8b40*/  LEA R3, R3, R2, 0x18 ;  /* 0x0000000203037211 */ /* 0x001fe400078ec0ff */
[----:B------:R-:W-:-:S03]  /*8b50*/  SHF.L.U32 R2, R0, 0x1f, RZ ;  /* 0x0000001f00027819 */ /* 0x000fc600000006ff */
[----:B------:R-:W-:-:S04]  /*8b60*/  VIADD R3, R3, 0x80 ;  /* 0x0000008003037836 */ /* 0x000fc80000000000 */
[C---:B------:R-:W-:Y:S02]  /*8b70*/  IMAD R7, R8.reuse, 0x8, R3 ;  /* 0x0000000808077824 */ /* 0x040fe400078e0203 */
[----:B------:R-:W-:Y:S02]  /*8b80*/  VIADD R8, R8, 0x1 ;  /* 0x0000000108087836 */ /* 0x000fe40000000000 */
[----:B------:R-:W0:Y:S03]  /*8b90*/  SYNCS.PHASECHK.TRANS64.TRYWAIT P0, [R7+URZ], R2 ;  /* 0x00000002070075a7 */ /* 0x000e26000800017f */
[----:B------:R-:W-:-:S04]  /*8ba0*/  ISETP.NE.AND P1, PT, R8, 0x10, PT ;  /* 0x000000100800780c */ /* 0x000fc80003f25270 */
[----:B------:R-:W-:Y:S02]  /*8bb0*/  SEL R5, RZ, 0x1, P1 ;  /* 0x00000001ff057807 */ /* 0x000fe40000800000 */
[----:B------:R-:W-:Y:S02]  /*8bc0*/  SEL R8, R8, RZ, P1 ;  /* 0x000000ff08087207 */ /* 0x000fe40000800000 */
[----:B------:R-:W-:-:S03]  /*8bd0*/  LOP3.LUT R5, R0, R5, RZ, 0x3c, !PT ;  /* 0x0000000500057212 */ /* 0x000fc600078e3cff */
[----:B------:R-:W-:Y:S01]  /*8be0*/  IMAD R9, R8, 0x8, R3 ;  /* 0x0000000808097824 */ /* 0x000fe200078e0203 */
[----:B------:R-:W-:Y:S01]  /*8bf0*/  SHF.L.U32 R4, R5, 0x1f, RZ ;  /* 0x0000001f05047819 */ /* 0x000fe200000006ff */
[----:B0-----:R-:W-:Y:S06]  /*8c00*/  @!P0 BRA `(.L_x_212) ;  /* 0x0000000800b88947 */ /* 0x001fec0003800000 */
.L_x_237:
[----:B------:R-:W1:Y:S01]  /*8c10*/  SYNCS.PHASECHK.TRANS64.TRYWAIT P0, [R9+URZ], R4 ;  /* 0x00000004090075a7 */ /* 0x000e62000800017f */
[----:B------:R-:W-:-:S05]  /*8c20*/  VIADD R0, R8, 0x1 ;  /* 0x0000000108007836 */ /* 0x000fca0000000000 */
[----:B------:R-:W-:-:S04]  /*8c30*/  ISETP.NE.AND P1, PT, R0, 0x10, PT ;  /* 0x000000100000780c */ /* 0x000fc80003f25270 */
[----:B0-----:R-:W-:Y:S02]  /*8c40*/  SEL R2, RZ, 0x1, P1 ;  /* 0x00000001ff027807 */ /* 0x001fe40000800000 */
[----:B------:R-:W-:Y:S02]  /*8c50*/  SEL R0, R0, RZ, P1 ;  /* 0x000000ff00007207 */ /* 0x000fe40000800000 */
[----:B------:R-:W-:-:S03]  /*8c60*/  LOP3.LUT R7, R5, R2, RZ, 0x3c, !PT ;  /* 0x0000000205077212 */ /* 0x000fc600078e3cff */
[----:B------:R-:W-:Y:S01]  /*8c70*/  IMAD R6, R0, 0x8, R3 ;  /* 0x0000000800067824 */ /* 0x000fe200078e0203 */
[----:B------:R-:W-:Y:S01]  /*8c80*/  SHF.L.U32 R5, R7, 0x1f, RZ ;  /* 0x0000001f07057819 */ /* 0x000fe200000006ff */
[----:B-1----:R-:W-:Y:S06]  /*8c90*/  @!P0 BRA `(.L_x_213) ;  /* 0x0000000800a88947 */ /* 0x002fec0003800000 */
.L_x_238:
[----:B------:R-:W1:Y:S01]  /*8ca0*/  SYNCS.PHASECHK.TRANS64.TRYWAIT P0, [R6+URZ], R5 ;  /* 0x00000005060075a7 */ /* 0x000e62000800017f */
[----:B------:R-:W-:-:S05]  /*8cb0*/  VIADD R0, R0, 0x1 ;  /* 0x0000000100007836 */ /* 0x000fca0000000000 */
[----:B------:R-:W-:-:S04]  /*8cc0*/  ISETP.NE.AND P1, PT, R0, 0x10, PT ;  /* 0x000000100000780c */ /* 0x000fc80003f25270 */
[----:B------:R-:W-:Y:S02]  /*8cd0*/  SEL R2, RZ, 0x1, P1 ;  /* 0x00000001ff027807 */ /* 0x000fe40000800000 */
[----:B------:R-:W-:Y:S02]  /*8ce0*/  SEL R0, R0, RZ, P1 ;  /* 0x000000ff00007207 */ /* 0x000fe40000800000 */
[----:B------:R-:W-:-:S03]  /*8cf0*/  LOP3.LUT R7, R7, R2, RZ, 0x3c, !PT ;  /* 0x0000000207077212 */ /* 0x000fc600078e3cff */
[----:B0-----:R-:W-:Y:S01]  /*8d00*/  IMAD R9, R0, 0x8, R3 ;  /* 0x0000000800097824 */ /* 0x001fe200078e0203 */
[----:B------:R-:W-:Y:S01]  /*8d10*/  SHF.L.U32 R4, R7, 0x1f, RZ ;  /* 0x0000001f07047819 */ /* 0x000fe200000006ff */
[----:B-1----:R-:W-:Y:S06]  /*8d20*/  @!P0 BRA `(.L_x_214) ;  /* 0x0000000800988947 */ /* 0x002fec0003800000 */
.L_x_239:
        /* <DEDUP_REMOVED lines=9> */
.L_x_240:
        /* <DEDUP_REMOVED lines=9> */
.L_x_241:
        /* <DEDUP_REMOVED lines=9> */
.L_x_242:
        /* <DEDUP_REMOVED lines=9> */
.L_x_243:
        /* <DEDUP_REMOVED lines=9> */
.L_x_244:
        /* <DEDUP_REMOVED lines=9> */
.L_x_245:
        /* <DEDUP_REMOVED lines=9> */
.L_x_246:
        /* <DEDUP_REMOVED lines=9> */
.L_x_247:
        /* <DEDUP_REMOVED lines=9> */
.L_x_248:
        /* <DEDUP_REMOVED lines=9> */
.L_x_249:
        /* <DEDUP_REMOVED lines=9> */
.L_x_250:
[----:B------:R-:W1:Y:S01]  /*9360*/  SYNCS.PHASECHK.TRANS64.TRYWAIT P0, [R6+URZ], R5 ;  /* 0x00000005060075a7 */ /* 0x000e62000800017f */
[----:B------:R-:W-:-:S05]  /*9370*/  VIADD R0, R0, 0x1 ;  /* 0x0000000100007836 */ /* 0x000fca0000000000 */
[----:B------:R-:W-:-:S04]  /*9380*/  ISETP.NE.AND P1, PT, R0, 0x10, PT ;  /* 0x000000100000780c */ /* 0x000fc80003f25270 */
[----:B------:R-:W-:Y:S02]  /*9390*/  SEL R2, RZ, 0x1, P1 ;  /* 0x00000001ff027807 */ /* 0x000fe40000800000 */
[----:B------:R-:W-:Y:S02]  /*93a0*/  SEL R0, R0, RZ, P1 ;  /* 0x000000ff00007207 */ /* 0x000fe40000800000 */
[----:B------:R-:W-:Y:S01]  /*93b0*/  LOP3.LUT R2, R7, R2, RZ, 0x3c, !PT ;  /* 0x0000000207027212 */ /* 0x000fe200078e3cff */
[----:B-1----:R-:W-:Y:S06]  /*93c0*/  @!P0 BRA `(.L_x_226) ;  /* 0x0000000400e08947 */ /* 0x002fec0003800000 */
.L_x_251:
[----:B------:R-:W-:Y:S01]  /*93d0*/  IMAD R3, R0, 0x8, R3 ;  /* 0x0000000800037824 */ /* 0x000fe200078e0203 */
[----:B------:R-:W-:-:S07]  /*93e0*/  SHF.L.U32 R0, R2, 0x1f, RZ ;  /* 0x0000001f02007819 */ /* 0x000fce00000006ff */
.L_x_227:
[----:B--2---:R2:W3:Y:S02]  /*93f0*/  SYNCS.PHASECHK.TRANS64.TRYWAIT P0, [R3+URZ], R0 ;  /* 0x00000000030075a7 */ /* 0x0044e4000800017f */
[----:B---3--:R-:W-:Y:S05]  /*9400*/  @!P0 NANOSLEEP.SYNCS 0x989680 ;  /* 0x009896800000895d */ /* 0x008fea0003900000 */
[----:B------:R-:W3:Y:S02]  /*9410*/  @!P0 SYNCS.PHASECHK.TRANS64 P0, [R3+URZ], R0 ;  /* 0x00000000030085a7 */ /* 0x000ee4000800007f */
[----:B---3--:R-:W-:Y:S05]  /*9420*/  @!P0 BRA `(.L_x_227) ;  /* 0xfffffffc00f08947 */ /* 0x008fea000383ffff */
.L_x_210:
[----:B------:R-:W-:Y:S05]  /*9430*/  BSYNC B0 ;  /* 0x0000000000007941 */ /* 0x000fea0003800000 */
.L_x_209:
[----:B------:R-:W-:Y:S05]  /*9440*/  EXIT ;  /* 0x000000000000794d */ /* 0x000fea0003800000 */
.L_x_15:
[----:B0-----:R0:W1:Y:S02]  /*9450*/  SYNCS.PHASECHK.TRANS64.TRYWAIT P0, [R109+URZ], R0 ;  /* 0x000000006d0075a7 */ /* 0x001064000800017f */
[----:B-1----:R-:W-:Y:S05]  /*9460*/  @!P0 NANOSLEEP.SYNCS 0x989680 ;  /* 0x009896800000895d */ /* 0x002fea0003900000 */
[----:B------:R-:W1:Y:S02]  /*9470*/  @!P0 SYNCS.PHASECHK.TRANS64 P0, [R109+URZ], R0 ;  /* 0x000000006d0085a7 */ /* 0x000e64000800007f */
[----:B-1----:R-:W-:Y:S05]  /*9480*/  @!P0 BRA `(.L_x_15) ;  /* 0xfffffffc00f08947 */ /* 0x002fea000383ffff */
[----:B------:R-:W-:Y:S05]  /*9490*/  BRA `(.L_x_228) ;  /* 0xffffff8000ac7947 */ /* 0x000fea000383ffff */
.L_x_20:
[----:B-1----:R1:W2:Y:S02]  /*94a0*/  SYNCS.PHASECHK.TRANS64.TRYWAIT P1, [R3+URZ], R0 ;  /* 0x00000000030075a7 */ /* 0x0022a4000802017f */
[----:B--2---:R-:W-:Y:S05]  /*94b0*/  @!P1 NANOSLEEP.SYNCS 0x989680 ;  /* 0x009896800000995d */ /* 0x004fea0003900000 */
[----:B------:R-:W2:Y:S02]  /*94c0*/  @!P1 SYNCS.PHASECHK.TRANS64 P1, [R3+URZ], R0 ;  /* 0x00000000030095a7 */ /* 0x000ea4000802007f */
[----:B--2---:R-:W-:Y:S05]  /*94d0*/  @!P1 BRA `(.L_x_20) ;  /* 0xfffffffc00f09947 */ /* 0x004fea000383ffff */
[----:B------:R-:W-:Y:S05]  /*94e0*/  BRA `(.L_x_19) ;  /* 0xffffff84001c7947 */ /* 0x000fea000383ffff */
.L_x_25:
[----:B-1----:R-:W-:-:S04]  /*94f0*/  IMAD.U32 R4, RZ, RZ, UR8 ;  /* 0x00000008ff047e24 */ /* 0x002fc8000f8e00ff */
[----:B------:R1:W2:Y:S03]  /*9500*/  SYNCS.PHASECHK.TRANS64.TRYWAIT P1, [R4+URZ], R3 ;  /* 0x00000003040075a7 */ /* 0x0002a6000802017f */
[----:B--2---:R-:W-:Y:S05]  /*9510*/  @!P1 NANOSLEEP.SYNCS 0x989680 ;  /* 0x009896800000995d */ /* 0x004fea0003900000 */
[----:B------:R-:W2:Y:S02]  /*9520*/  @!P1 SYNCS.PHASECHK.TRANS64 P1, [R4+URZ], R3 ;  /* 0x00000003040095a7 */ /* 0x000ea4000802007f */
[----:B--2---:R-:W-:Y:S05]  /*9530*/  @!P1 BRA `(.L_x_25) ;  /* 0xfffffffc00ec9947 */ /* 0x004fea000383ffff */
[----:B------:R-:W-:Y:S05]  /*9540*/  BRA `(.L_x_24) ;  /* 0xffffff8800747947 */ /* 0x000fea000383ffff */
.L_x_31:
[----:B0-----:R0:W1:Y:S02]  /*9550*/  SYNCS.PHASECHK.TRANS64.TRYWAIT P0, [R109+URZ+0x10], R0 ;  /* 0x000010006d0075a7 */ /* 0x001064000800017f */
[----:B-1----:R-:W-:Y:S05]  /*9560*/  @!P0 NANOSLEEP.SYNCS 0x989680 ;  /* 0x009896800000895d */ /* 0x002fea0003900000 */
[----:B------:R-:W1:Y:S02]  /*9570*/  @!P0 SYNCS.PHASECHK.TRANS64 P0, [R109+URZ+0x10], R0 ;  /* 0x000010006d0085a7 */ /* 0x000e64000800007f */
[----:B-1----:R-:W-:Y:S05]  /*9580*/  @!P0 BRA `(.L_x_31) ;  /* 0xfffffffc00f08947 */ /* 0x002fea000383ffff */
[----:B------:R-:W-:Y:S05]  /*9590*/  BRA `(.L_x_229) ;  /* 0xffffff9000387947 */ /* 0x000fea000383ffff */
.L_x_196:
[----:B------:R-:W-:Y:S01]  /*95a0*/  BSSY B1, `(.L_x_230) ;  /* 0x0000006000017945 */ /* 0x000fe20003800000 */
[----:B------:R-:W-:-:S07]  /*95b0*/  IMAD.MOV.U32 R15, RZ, RZ, -0x1 ;  /* 0xffffffffff0f7424 */ /* 0x000fce00078e00ff */
[----:B------:R-:W-:Y:S05]  /*95c0*/  WARPSYNC.COLLECTIVE R15, `(.L_x_231) ;  /* 0x000000000f0c7348 */ /* 0x000fea0003c00000 */
[----:B------:R-:W-:Y:S02]  /*95d0*/  ELECT P6, UR62, PT ;  /* 0x00000000003e782f */ /* 0x000fe400038c0000 */
[----:B------:R-:W-:Y:S01]  /*95e0*/  MOV R14, UR62 ;  /* 0x0000003e000e7c02 */ /* 0x000fe20008000f00 */
[----:B------:R-:W-:Y:S10]  /*95f0*/  ENDCOLLECTIVE ;  /* 0x000000000000791b */ /* 0x000ff40003800000 */
.L_x_231:
[----:B------:R-:W-:Y:S05]  /*9600*/  BSYNC B1 ;  /* 0x0000000000017941 */ /* 0x000fea0003800000 */
.L_x_230:
[----:B------:R-:W-:Y:S05]  /*9610*/  BRA `(.L_x_232) ;  /* 0xffffffe800587947 */ /* 0x000fea000383ffff */
.L_x_199:
[----:B-1----:R1:W2:Y:S02]  /*9620*/  SYNCS.PHASECHK.TRANS64.TRYWAIT P1, [R7+URZ+0x80], R4 ;  /* 0x00008004070075a7 */ /* 0x0022a4000802017f */
[----:B--2---:R-:W-:Y:S05]  /*9630*/  @!P1 NANOSLEEP.SYNCS 0x989680 ;  /* 0x009896800000995d */ /* 0x004fea0003900000 */
[----:B------:R-:W2:Y:S02]  /*9640*/  @!P1 SYNCS.PHASECHK.TRANS64 P1, [R7+URZ+0x80], R4 ;  /* 0x00008004070095a7 */ /* 0x000ea4000802007f */
[----:B--2---:R-:W-:Y:S05]  /*9650*/  @!P1 BRA `(.L_x_199) ;  /* 0xfffffffc00f09947 */ /* 0x004fea000383ffff */
[----:B------:R-:W-:Y:S05]  /*9660*/  BRA `(.L_x_233) ;  /* 0xffffffe8008c7947 */ /* 0x000fea000383ffff */
.L_x_208:
[----:B------:R-:W-:Y:S01]  /*9670*/  BSSY B0, `(.L_x_234) ;  /* 0x0000006000007945 */ /* 0x000fe20003800000 */
[----:B------:R-:W-:-:S07]  /*9680*/  IMAD.MOV.U32 R15, RZ, RZ, -0x1 ;  /* 0xffffffffff0f7424 */ /* 0x000fce00078e00ff */
[----:B------:R-:W-:Y:S05]  /*9690*/  WARPSYNC.COLLECTIVE R15, `(.L_x_235) ;  /* 0x000000000f0c7348 */ /* 0x000fea0003c00000 */
[----:B------:R-:W-:Y:S02]  /*96a0*/  ELECT P6, UR62, PT ;  /* 0x00000000003e782f */ /* 0x000fe400038c0000 */
[----:B------:R-:W-:Y:S01]  /*96b0*/  MOV R14, UR62 ;  /* 0x0000003e000e7c02 */ /* 0x000fe20008000f00 */
[----:B------:R-:W-:Y:S10]  /*96c0*/  ENDCOLLECTIVE ;  /* 0x000000000000791b */ /* 0x000ff40003800000 */
.L_x_235:
[----:B------:R-:W-:Y:S05]  /*96d0*/  BSYNC B0 ;  /* 0x0000000000007941 */ /* 0x000fea0003800000 */
.L_x_234:
[----:B------:R-:W-:Y:S05]  /*96e0*/  BRA `(.L_x_236) ;  /* 0xfffffff000f07947 */ /* 0x000fea000383ffff */
.L_x_212:
[----:B0-----:R0:W1:Y:S02]  /*96f0*/  SYNCS.PHASECHK.TRANS64.TRYWAIT P0, [R7+URZ], R2 ;  /* 0x00000002070075a7 */ /* 0x001064000800017f */
[----:B-1----:R-:W-:Y:S05]  /*9700*/  @!P0 NANOSLEEP.SYNCS 0x989680 ;  /* 0x009896800000895d */ /* 0x002fea0003900000 */
[----:B------:R-:W1:Y:S02]  /*9710*/  @!P0 SYNCS.PHASECHK.TRANS64 P0, [R7+URZ], R2 ;  /* 0x00000002070085a7 */ /* 0x000e64000800007f */
[----:B-1----:R-:W-:Y:S05]  /*9720*/  @!P0 BRA `(.L_x_212) ;  /* 0xfffffffc00f08947 */ /* 0x002fea000383ffff */
[----:B------:R-:W-:Y:S05]  /*9730*/  BRA `(.L_x_237) ;  /* 0xfffffff400347947 */ /* 0x000fea000383ffff */
.L_x_213:
[----:B0-----:R0:W1:Y:S02]  /*9740*/  SYNCS.PHASECHK.TRANS64.TRYWAIT P0, [R9+URZ], R4 ;  /* 0x00000004090075a7 */ /* 0x001064000800017f */
[----:B-1----:R-:W-:Y:S05]  /*9750*/  @!P0 NANOSLEEP.SYNCS 0x989680 ;  /* 0x009896800000895d */ /* 0x002fea0003900000 */
[----:B------:R-:W1:Y:S02]  /*9760*/  @!P0 SYNCS.PHASECHK.TRANS64 P0, [R9+URZ], R4 ;  /* 0x00000004090085a7 */ /* 0x000e64000800007f */
[----:B-1----:R-:W-:Y:S05]  /*9770*/  @!P0 BRA `(.L_x_213) ;  /* 0xfffffffc00f08947 */ /* 0x002fea000383ffff */
[----:B------:R-:W-:Y:S05]  /*9780*/  BRA `(.L_x_238) ;  /* 0xfffffff400447947 */ /* 0x000fea000383ffff */
.L_x_214:
[----:B0-----:R0:W1:Y:S02]  /*9790*/  SYNCS.PHASECHK.TRANS64.TRYWAIT P0, [R6+URZ], R5 ;  /* 0x00000005060075a7 */ /* 0x001064000800017f */
[----:B-1----:R-:W-:Y:S05]  /*97a0*/  @!P0 NANOSLEEP.SYNCS 0x989680 ;  /* 0x009896800000895d */ /* 0x002fea0003900000 */
[----:B------:R-:W1:Y:S02]  /*97b0*/  @!P0 SYNCS.PHASECHK.TRANS64 P0, [R6+URZ], R5 ;  /* 0x00000005060085a7 */ /* 0x000e64000800007f */
[----:B-1----:R-:W-:Y:S05]  /*97c0*/  @!P0 BRA `(.L_x_214) ;  /* 0xfffffffc00f08947 */ /* 0x002fea000383ffff */
[----:B------:R-:W-:Y:S05]  /*97d0*/  BRA `(.L_x_239) ;  /* 0xfffffff400547947 */ /* 0x000fea000383ffff */
.L_x_215:
[----:B0-----:R0:W1:Y:S02]  /*97e0*/  SYNCS.PHASECHK.TRANS64.TRYWAIT P0, [R9+URZ], R4 ;  /* 0x00000004090075a7 */ /* 0x001064000800017f */
[----:B-1----:R-:W-:Y:S05]  /*97f0*/  @!P0 NANOSLEEP.SYNCS 0x989680 ;  /* 0x009896800000895d */ /* 0x002fea0003900000 */
[----:B------:R-:W1:Y:S02]  /*9800*/  @!P0 SYNCS.PHASECHK.TRANS64 P0, [R9+URZ], R4 ;  /* 0x00000004090085a7 */ /* 0x000e64000800007f */
[----:B-1----:R-:W-:Y:S05]  /*9810*/  @!P0 BRA `(.L_x_215) ;  /* 0xfffffffc00f08947 */ /* 0x002fea000383ffff */
[----:B------:R-:W-:Y:S05]  /*9820*/  BRA `(.L_x_240) ;  /* 0xfffffff400647947 */ /* 0x000fea000383ffff */
.L_x_216:
[----:B0-----:R0:W1:Y:S02]  /*9830*/  SYNCS.PHASECHK.TRANS64.TRYWAIT P0, [R6+URZ], R5 ;  /* 0x00000005060075a7 */ /* 0x001064000800017f */
[----:B-1----:R-:W-:Y:S05]  /*9840*/  @!P0 NANOSLEEP.SYNCS 0x989680 ;  /* 0x009896800000895d */ /* 0x002fea0003900000 */
[----:B------:R-:W1:Y:S02]  /*9850*/  @!P0 SYNCS.PHASECHK.TRANS64 P0, [R6+URZ], R5 ;  /* 0x00000005060085a7 */ /* 0x000e64000800007f */
[----:B-1----:R-:W-:Y:S05]  /*9860*/  @!P0 BRA `(.L_x_216) ;  /* 0xfffffffc00f08947 */ /* 0x002fea000383ffff */
[----:B------:R-:W-:Y:S05]  /*9870*/  BRA `(.L_x_241) ;  /* 0xfffffff400747947 */ /* 0x000fea000383ffff */
.L_x_217:
[----:B0-----:R0:W1:Y:S02]  /*9880*/  SYNCS.PHASECHK.TRANS64.TRYWAIT P0, [R9+URZ], R4 ;  /* 0x00000004090075a7 */ /* 0x001064000800017f */
[----:B-1----:R-:W-:Y:S05]  /*9890*/  @!P0 NANOSLEEP.SYNCS 0x989680 ;  /* 0x009896800000895d */ /* 0x002fea0003900000 */
[----:B------:R-:W1:Y:S02]  /*98a0*/  @!P0 SYNCS.PHASECHK.TRANS64 P0, [R9+URZ], R4 ;  /* 0x00000004090085a7 */ /* 0x000e64000800007f */
[----:B-1----:R-:W-:Y:S05]  /*98b0*/  @!P0 BRA `(.L_x_217) ;  /* 0xfffffffc00f08947 */ /* 0x002fea000383ffff */
[----:B------:R-:W-:Y:S05]  /*98c0*/  BRA `(.L_x_242) ;  /* 0xfffffff400847947 */ /* 0x000fea000383ffff */
.L_x_218:
[----:B0-----:R0:W1:Y:S02]  /*98d0*/  SYNCS.PHASECHK.TRANS64.TRYWAIT P0, [R6+URZ], R5 ;  /* 0x00000005060075a7 */ /* 0x001064000800017f */
[----:B-1----:R-:W-:Y:S05]  /*98e0*/  @!P0 NANOSLEEP.SYNCS 0x989680 ;  /* 0x009896800000895d */ /* 0x002fea0003900000 */
[----:B------:R-:W1:Y:S02]  /*98f0*/  @!P0 SYNCS.PHASECHK.TRANS64 P0, [R6+URZ], R5 ;  /* 0x00000005060085a7 */ /* 0x000e64000800007f */
[----:B-1----:R-:W-:Y:S05]  /*9900*/  @!P0 BRA `(.L_x_218) ;  /* 0xfffffffc00f08947 */ /* 0x002fea000383ffff */
[----:B------:R-:W-:Y:S05]  /*9910*/  BRA `(.L_x_243) ;  /* 0xfffffff400947947 */ /* 0x000fea000383ffff */
.L_x_219:
[----:B0-----:R0:W1:Y:S02]  /*9920*/  SYNCS.PHASECHK.TRANS64.TRYWAIT P0, [R9+URZ], R4 ;  /* 0x00000004090075a7 */ /* 0x001064000800017f */
[----:B-1----:R-:W-:Y:S05]  /*9930*/  @!P0 NANOSLEEP.SYNCS 0x989680 ;  /* 0x009896800000895d */ /* 0x002fea0003900000 */
[----:B------:R-:W1:Y:S02]  /*9940*/  @!P0 SYNCS.PHASECHK.TRANS64 P0, [R9+URZ], R4 ;  /* 0x00000004090085a7 */ /* 0x000e64000800007f */
[----:B-1----:R-:W-:Y:S05]  /*9950*/  @!P0 BRA `(.L_x_219) ;  /* 0xfffffffc00f08947 */ /* 0x002fea000383ffff */
[----:B------:R-:W-:Y:S05]  /*9960*/  BRA `(.L_x_244) ;  /* 0xfffffff400a47947 */ /* 0x000fea000383ffff */
.L_x_220:
[----:B0-----:R0:W1:Y:S02]  /*9970*/  SYNCS.PHASECHK.TRANS64.TRYWAIT P0, [R6+URZ], R5 ;  /* 0x00000005060075a7 */ /* 0x001064000800017f */
[----:B-1----:R-:W-:Y:S05]  /*9980*/  @!P0 NANOSLEEP.SYNCS 0x989680 ;  /* 0x009896800000895d */ /* 0x002fea0003900000 */
[----:B------:R-:W1:Y:S02]  /*9990*/  @!P0 SYNCS.PHASECHK.TRANS64 P0, [R6+URZ], R5 ;  /* 0x00000005060085a7 */ /* 0x000e64000800007f */
[----:B-1----:R-:W-:Y:S05]  /*99a0*/  @!P0 BRA `(.L_x_220) ;  /* 0xfffffffc00f08947 */ /* 0x002fea000383ffff */
[----:B------:R-:W-:Y:S05]  /*99b0*/  BRA `(.L_x_245) ;  /* 0xfffffff400b47947 */ /* 0x000fea000383ffff */
.L_x_221:
[----:B0-----:R0:W1:Y:S02]  /*99c0*/  SYNCS.PHASECHK.TRANS64.TRYWAIT P0, [R9+URZ], R4 ;  /* 0x00000004090075a7 */ /* 0x001064000800017f */
[----:B-1----:R-:W-:Y:S05]  /*99d0*/  @!P0 NANOSLEEP.SYNCS 0x989680 ;  /* 0x009896800000895d */ /* 0x002fea0003900000 */
[----:B------:R-:W1:Y:S02]  /*99e0*/  @!P0 SYNCS.PHASECHK.TRANS64 P0, [R9+URZ], R4 ;  /* 0x00000004090085a7 */ /* 0x000e64000800007f */
[----:B-1----:R-:W-:Y:S05]  /*99f0*/  @!P0 BRA `(.L_x_221) ;  /* 0xfffffffc00f08947 */ /* 0x002fea000383ffff */
[----:B------:R-:W-:Y:S05]  /*9a00*/  BRA `(.L_x_246) ;  /* 0xfffffff400c47947 */ /* 0x000fea000383ffff */
.L_x_222:
[----:B0-----:R0:W1:Y:S02]  /*9a10*/  SYNCS.PHASECHK.TRANS64.TRYWAIT P0, [R6+URZ], R5 ;  /* 0x00000005060075a7 */ /* 0x001064000800017f */
[----:B-1----:R-:W-:Y:S05]  /*9a20*/  @!P0 NANOSLEEP.SYNCS 0x989680 ;  /* 0x009896800000895d */ /* 0x002fea0003900000 */
[----:B------:R-:W1:Y:S02]  /*9a30*/  @!P0 SYNCS.PHASECHK.TRANS64 P0, [R6+URZ], R5 ;  /* 0x00000005060085a7 */ /* 0x000e64000800007f */
[----:B-1----:R-:W-:Y:S05]  /*9a40*/  @!P0 BRA `(.L_x_222) ;  /* 0xfffffffc00f08947 */ /* 0x002fea000383ffff */
[----:B------:R-:W-:Y:S05]  /*9a50*/  BRA `(.L_x_247) ;  /* 0xfffffff400d47947 */ /* 0x000fea000383ffff */
.L_x_223:
[----:B0-----:R0:W1:Y:S02]  /*9a60*/  SYNCS.PHASECHK.TRANS64.TRYWAIT P0, [R9+URZ], R4 ;  /* 0x00000004090075a7 */ /* 0x001064000800017f */
[----:B-1----:R-:W-:Y:S05]  /*9a70*/  @!P0 NANOSLEEP.SYNCS 0x989680 ;  /* 0x009896800000895d */ /* 0x002fea0003900000 */
[----:B------:R-:W1:Y:S02]  /*9a80*/  @!P0 SYNCS.PHASECHK.TRANS64 P0, [R9+URZ], R4 ;  /* 0x00000004090085a7 */ /* 0x000e64000800007f */
[----:B-1----:R-:W-:Y:S05]  /*9a90*/  @!P0 BRA `(.L_x_223) ;  /* 0xfffffffc00f08947 */ /* 0x002fea000383ffff */
[----:B------:R-:W-:Y:S05]  /*9aa0*/  BRA `(.L_x_248) ;  /* 0xfffffff400e47947 */ /* 0x000fea000383ffff */
.L_x_224:
[----:B0-----:R0:W1:Y:S02]  /*9ab0*/  SYNCS.PHASECHK.TRANS64.TRYWAIT P0, [R6+URZ], R5 ;  /* 0x00000005060075a7 */ /* 0x001064000800017f */
[----:B-1----:R-:W-:Y:S05]  /*9ac0*/  @!P0 NANOSLEEP.SYNCS 0x989680 ;  /* 0x009896800000895d */ /* 0x002fea0003900000 */
[----:B------:R-:W1:Y:S02]  /*9ad0*/  @!P0 SYNCS.PHASECHK.TRANS64 P0, [R6+URZ], R5 ;  /* 0x00000005060085a7 */ /* 0x000e64000800007f */
[----:B-1----:R-:W-:Y:S05]  /*9ae0*/  @!P0 BRA `(.L_x_224) ;  /* 0xfffffffc00f08947 */ /* 0x002fea000383ffff */
[----:B------:R-:W-:Y:S05]  /*9af0*/  BRA `(.L_x_249) ;  /* 0xfffffff400f47947 */ /* 0x000fea000383ffff */
.L_x_225:
[----:B0-----:R0:W1:Y:S02]  /*9b00*/  SYNCS.PHASECHK.TRANS64.TRYWAIT P0, [R9+URZ], R4 ;  /* 0x00000004090075a7 */ /* 0x001064000800017f */
[----:B-1----:R-:W-:Y:S05]  /*9b10*/  @!P0 NANOSLEEP.SYNCS 0x989680 ;  /* 0x009896800000895d */ /* 0x002fea0003900000 */
[----:B------:R-:W1:Y:S02]  /*9b20*/  @!P0 SYNCS.PHASECHK.TRANS64 P0, [R9+URZ], R4 ;  /* 0x00000004090085a7 */ /* 0x000e64000800007f */
[----:B-1----:R-:W-:Y:S05]  /*9b30*/  @!P0 BRA `(.L_x_225) ;  /* 0xfffffffc00f08947 */ /* 0x002fea000383ffff */
[----:B------:R-:W-:Y:S05]  /*9b40*/  BRA `(.L_x_250) ;  /* 0xfffffff800047947 */ /* 0x000fea000383ffff */
.L_x_226:
[----:B-1----:R1:W2:Y:S02]  /*9b50*/  SYNCS.PHASECHK.TRANS64.TRYWAIT P0, [R6+URZ], R5 ;  /* 0x00000005060075a7 */ /* 0x0022a4000800017f */
[----:B--2---:R-:W-:Y:S05]  /*9b60*/  @!P0 NANOSLEEP.SYNCS 0x989680 ;  /* 0x009896800000895d */ /* 0x004fea0003900000 */
[----:B------:R-:W2:Y:S02]  /*9b70*/  @!P0 SYNCS.PHASECHK.TRANS64 P0, [R6+URZ], R5 ;  /* 0x00000005060085a7 */ /* 0x000ea4000800007f */
[----:B--2---:R-:W-:Y:S05]  /*9b80*/  @!P0 BRA `(.L_x_226) ;  /* 0xfffffffc00f08947 */ /* 0x004fea000383ffff */
[----:B------:R-:W-:Y:S05]  /*9b90*/  BRA `(.L_x_251) ;  /* 0xfffffff8000c7947 */ /* 0x000fea000383ffff */
.L_x_252:
[----:B------:R-:W-:-:S00]  /*9ba0*/  BRA `(.L_x_252) ;  /* 0xfffffffc00fc7947 */ /* 0x000fc0000383ffff */
[----:B------:R-:W-:-:S00]  /*9bb0*/  NOP ;  /* 0x0000000000007918 */ /* 0x000fc00000000000 */
        /* <DEDUP_REMOVED lines=12> */
.L_x_253:


//--------------------- .nv.global.init           --------------------------
	.section	.nv.global.init,"aw",@progbits
.nv.global.init:
	.type		$str$22,@object
	.size		$str$22,($str$23 - $str$22)
$str$22:
        /*0000*/ 	.byte	0x6b, 0x5f, 0x74, 0x69, 0x6c, 0x65, 0x5f, 0x63, 0x6f, 0x75, 0x6e, 0x74, 0x20, 0x3e, 0x3d, 0x20
        /*0010*/ 	.byte	0x31, 0x00
	.type		$str$23,@object
	.size		$str$23,(__unnamed_1 - $str$23)
$str$23:
        /*0012*/ 	.byte	0x2f, 0x74, 0x6d, 0x70, 0x2f, 0x63, 0x75, 0x74, 0x6c, 0x61, 0x73, 0x73, 0x5f, 0x73, 0x77, 0x65
        /*0022*/ 	.byte	0x65, 0x70, 0x5f, 0x73, 0x72, 0x63, 0x2f, 0x69, 0x6e, 0x63, 0x6c, 0x75, 0x64, 0x65, 0x2f, 0x63
        /*0032*/ 	.byte	0x75, 0x74, 0x6c, 0x61, 0x73, 0x73, 0x2f, 0x67, 0x65, 0x6d, 0x6d, 0x2f, 0x63, 0x6f, 0x6c, 0x6c
        /*0042*/ 	.byte	0x65, 0x63, 0x74, 0x69, 0x76, 0x65, 0x2f, 0x73, 0x6d, 0x39, 0x30, 0x5f, 0x6d, 0x6d, 0x61, 0x5f
        /*0052*/ 	.byte	0x74, 0x6d, 0x61, 0x5f, 0x67, 0x6d, 0x6d, 0x61, 0x5f, 0x73, 0x73, 0x5f, 0x77, 0x61, 0x72, 0x70
        /*0062*/ 	.byte	0x73, 0x70, 0x65, 0x63, 0x69, 0x61, 0x6c, 0x69, 0x7a, 0x65, 0x64, 0x2e, 0x68, 0x70, 0x70, 0x00
	.type		__unnamed_1,@object
	.size		__unnamed_1,(.L_0 - __unnamed_1)
__unnamed_1:
        /*0072*/ 	.byte	0x76, 0x6f, 0x69, 0x64, 0x20, 0x63, 0x75, 0x74, 0x6c, 0x61, 0x73, 0x73, 0x3a, 0x3a, 0x67, 0x65
        /* <DEDUP_REMOVED lines=179> */
        /*0bb2*/ 	.byte	0x6e, 0x74, 0x69, 0x74, 0x79, 0x5d, 0x00
.L_0:


//--------------------- .nv.shared._ZN7cutlass13device_kernelINS_4gemm6kernel13GemmUniversalIN4cute5tupleIJiiiiEEENS1_10collective13CollectiveMmaINS1_34MainloopSm90TmaGmmaWarpSpecializedILi16ENS5_IJNS4_1CILi1EEESB_SB_EEENS1_32KernelTmaWarpSpecializedPingpongEEENS5_IJNSA_ILi64EEENSA_ILi160EEENSA_ILi32EEEEEENS_6half_tENS5_IJlSB_lEEESJ_SK_NS4_8TiledMMAINS4_8MMA_AtomIJNS4_4SM904GMMA25MMA_64x32x16_F32F16F16_SSILNSO_5MajorE0ELSQ_0ELNSO_7ScaleInE1ELSR_1EEEEEENS4_6LayoutISC_NS5_IJNSA_ILi0EEESV_SV_EEEEENS5_IJNS4_10UnderscoreESY_SY_EEEEENS4_13SM90_TMA_LOADENS4_14ComposedLayoutINS4_7SwizzleILi2ELi4ELi3EEENS4_18smem_ptr_flag_bitsILi16EEENSU_INS5_IJNSA_ILi8EEESH_EEENS5_IJSH_SB_EEEEEEEvNS4_8identityES11_S1B_vS1C_EENS_8epilogue10collective6detail29Sm90TmaWarpSpecializedAdapterINS1F_15DefaultEpilogueISJ_SK_SK_NS1E_6thread17LinearCombinationISJ_Li1EffLNS1J_9ScaleType4KindE0ELNS_15FloatRoundStyleE2ESJ_EENS1_15EpilogueDefaultEEEEEvvEEEEvNT_6ParamsE --------------------------
	.section	.nv.shared._ZN7cutlass13device_kernelINS_4gemm6kernel13GemmUniversalIN4cute5tupleIJiiiiEEENS1_10collective13CollectiveMmaINS1_34MainloopSm90TmaGmmaWarpSpecializedILi16ENS5_IJNS4_1CILi1EEESB_SB_EEENS1_32KernelTmaWarpSpecializedPingpongEEENS5_IJNSA_ILi64EEENSA_ILi160EEENSA_ILi32EEEEEENS_6half_tENS5_IJlSB_lEEESJ_SK_NS4_8TiledMMAINS4_8MMA_AtomIJNS4_4SM904GMMA25MMA_64x32x16_F32F16F16_SSILNSO_5MajorE0ELSQ_0ELNSO_7ScaleInE1ELSR_1EEEEEENS4_6LayoutISC_NS5_IJNSA_ILi0EEESV_SV_EEEEENS5_IJNS4_10UnderscoreESY_SY_EEEEENS4_13SM90_TMA_LOADENS4_14ComposedLayoutINS4_7SwizzleILi2ELi4ELi3EEENS4_18smem_ptr_flag_bitsILi16EEENSU_INS5_IJNSA_ILi8EEESH_EEENS5_IJSH_SB_EEEEEEEvNS4_8identityES11_S1B_vS1C_EENS_8epilogue10collective6detail29Sm90TmaWarpSpecializedAdapterINS1F_15DefaultEpilogueISJ_SK_SK_NS1E_6thread17LinearCombinationISJ_Li1EffLNS1J_9ScaleType4KindE0ELNS_15FloatRoundStyleE2ESJ_EENS1_15EpilogueDefaultEEEEEvvEEEEvNT_6ParamsE,"aw",@nobits
	.sectionflags	@""
	.align	16
	.zero		1024


//--------------------- .nv.shared.reserved.0     --------------------------
	.section	.nv.shared.reserved.0,"aw",@nobits
	.weak		__nv_reservedSMEM_offset_0_alias
	.size		__nv_reservedSMEM_offset_0_alias, 0, 0
	.other		__nv_reservedSMEM_offset_0_alias,@"STO_CUDA_RESERVED_SHARED STV_DEFAULT"
__nv_reservedSMEM_offset_0_alias:
	.zero		0


//--------------------- .nv.global                --------------------------
	.section	.nv.global,"aw",@nobits
.nv.global:
	.type		_ZN39_INTERNAL_9813eb02_4_k_cu_6caaffe3_45924cute1_E,@object
	.size		_ZN39_INTERNAL_9813eb02_4_k_cu_6caaffe3_45924cute1_E,(_ZN39_INTERNAL_9813eb02_4_k_cu_6caaffe3_45924cuda3std3__45__cpo6cbeginE - _ZN39_INTERNAL_9813eb02_4_k_cu_6caaffe3_45924cute1_E)
_ZN39_INTERNAL_9813eb02_4_k_cu_6caaffe3_45924cute1_E:
	.zero		1
	.type		_ZN39_INTERNAL_9813eb02_4_k_cu_6caaffe3_45924cuda3std3__45__cpo6cbeginE,@object
	.size		_ZN39_INTERNAL_9813eb02_4_k_cu_6caaffe3_45924cuda3std3__45__cpo6cbeginE,(_ZN39_INTERNAL_9813eb02_4_k_cu_6caaffe3_45924cuda3std3__48in_placeE - _ZN39_INTERNAL_9813eb02_4_k_cu_6caaffe3_45924cuda3std3__45__cpo6cbeginE)
_ZN39_INTERNAL_9813eb02_4_k_cu_6caaffe3_45924cuda3std3__45__cpo6cbeginE:
	.zero		1
	.type		_ZN39_INTERNAL_9813eb02_4_k_cu_6caaffe3_45924cuda3std3__48in_placeE,@object
	.size		_ZN39_INTERNAL_9813eb02_4_k_cu_6caaffe3_45924cuda3std3__48in_placeE,(_ZN39_INTERNAL_9813eb02_4_k_cu_6caaffe3_45924cuda3std6ranges3__45__cpo9iter_moveE - _ZN39_INTERNAL_9813eb02_4_k_cu_6caaffe3_45924cuda3std3__48in_placeE)
_ZN39_INTERNAL_9813eb02_4_k_cu_6caaffe3_45924cuda3std3__48in_placeE:
	.zero		1
	.type		_ZN39_INTERNAL_9813eb02_4_k_cu_6caaffe3_45924cuda3std6ranges3__45__cpo9iter_moveE,@object
	.size		_ZN39_INTERNAL_9813eb02_4_k_cu_6caaffe3_45924cuda3std6ranges3__45__cpo9iter_moveE,(_ZN39_INTERNAL_9813eb02_4_k_cu_6caaffe3_45924cuda3std3__45__cpo5beginE - _ZN39_INTERNAL_9813eb02_4_k_cu_6caaffe3_45924cuda3std6ranges3__45__cpo9iter_moveE)
_ZN39_INTERNAL_9813eb02_4_k_cu_6caaffe3_45924cuda3std6ranges3__45__cpo9iter_moveE:
	.zero		1
	.type		_ZN39_INTERNAL_9813eb02_4_k_cu_6caaffe3_45924cuda3std3__45__cpo5beginE,@object
	.size		_ZN39_INTERNAL_9813eb02_4_k_cu_6caaffe3_45924cuda3std3__45__cpo5beginE,(_ZN39_INTERNAL_9813eb02_4_k_cu_6caaffe3_45924cuda3std3__441_GLOBAL__N__9813eb02_4_k_cu_6caaffe3_45926ignoreE - _ZN39_INTERNAL_9813eb02_4_k_cu_6caaffe3_45924cuda3std3__45__cpo5beginE)
_ZN39_INTERNAL_9813eb02_4_k_cu_6caaffe3_45924cuda3std3__45__cpo5beginE:
	.zero		1
	.type		_ZN39_INTERNAL_9813eb02_4_k_cu_6caaffe3_45924cuda3std3__441_GLOBAL__N__9813eb02_4_k_cu_6caaffe3_45926ignoreE,@object
	.size		_ZN39_INTERNAL_9813eb02_4_k_cu_6caaffe3_45924cuda3std3__441_GLOBAL__N__9813eb02_4_k_cu_6caaffe3_45926ignoreE,(_ZN39_INTERNAL_9813eb02_4_k_cu_6caaffe3_45924cute7productE - _ZN39_INTERNAL_9813eb02_4_k_cu_6caaffe3_45924cuda3std3__441_GLOBAL__N__9813eb02_4_k_cu_6caaffe3_45926ignoreE)
_ZN39_INTERNAL_9813eb02_4_k_cu_6caaffe3_45924cuda3std3__441_GLOBAL__N__9813eb02_4_k_cu_6caaffe3_45926ignoreE:
	.zero		1
	.type		_ZN39_INTERNAL_9813eb02_4_k_cu_6caaffe3_45924cute7productE,@object
	.size		_ZN39_INTERNAL_9813eb02_4_k_cu_6caaffe3_45924cute7productE,(_ZN39_INTERNAL_9813eb02_4_k_cu_6caaffe3_45924cuda3std3__45__cpo3endE - _ZN39_INTERNAL_9813eb02_4_k_cu_6caaffe3_45924cute7productE)
_ZN39_INTERNAL_9813eb02_4_k_cu_6caaffe3_45924cute7productE:
	.zero		1
	.type		_ZN39_INTERNAL_9813eb02_4_k_cu_6caaffe3_45924cuda3std3__45__cpo3endE,@object
	.size		_ZN39_INTERNAL_9813eb02_4_k_cu_6caaffe3_45924cuda3std3__45__cpo3endE,(_ZN39_INTERNAL_9813eb02_4_k_cu_6caaffe3_45924cuda3std3__419piecewise_constructE - _ZN39_INTERNAL_9813eb02_4_k_cu_6caaffe3_45924cuda3std3__45__cpo3endE)
_ZN39_INTERNAL_9813eb02_4_k_cu_6caaffe3_45924cuda3std3__45__cpo3endE:
	.zero		1
	.type		_ZN39_INTERNAL_9813eb02_4_k_cu_6caaffe3_45924cuda3std3__419piecewise_constructE,@object
	.size		_ZN39_INTERNAL_9813eb02_4_k_cu_6caaffe3_45924cuda3std3__419piecewise_constructE,(_ZN39_INTERNAL_9813eb02_4_k_cu_6caaffe3_45924cuda3std3__45__cpo4cendE - _ZN39_INTERNAL_9813eb02_4_k_cu_6caaffe3_45924cuda3std3__419piecewise_constructE)
_ZN39_INTERNAL_9813eb02_4_k_cu_6caaffe3_45924cuda3std3__419piecewise_constructE:
	.zero		1
	.type		_ZN39_INTERNAL_9813eb02_4_k_cu_6caaffe3_45924cuda3std3__45__cpo4cendE,@object
	.size		_ZN39_INTERNAL_9813eb02_4_k_cu_6caaffe3_45924cuda3std3__45__cpo4cendE,(_ZN39_INTERNAL_9813eb02_4_k_cu_6caaffe3_45924cuda3std6ranges3__45__cpo4swapE - _ZN39_INTERNAL_9813eb02_4_k_cu_6caaffe3_45924cuda3std3__45__cpo4cendE)
_ZN39_INTERNAL_9813eb02_4_k_cu_6caaffe3_45924cuda3std3__45__cpo4cendE:
	.zero		1
	.type		_ZN39_INTERNAL_9813eb02_4_k_cu_6caaffe3_45924cuda3std6ranges3__45__cpo4swapE,@object
	.size		_ZN39_INTERNAL_9813eb02_4_k_cu_6caaffe3_45924cuda3std6ranges3__45__cpo4swapE,(.L_8 - _ZN39_INTERNAL_9813eb02_4_k_cu_6caaffe3_45924cuda3std6ranges3__45__cpo4swapE)
_ZN39_INTERNAL_9813eb02_4_k_cu_6caaffe3_45924cuda3std6ranges3__45__cpo4swapE:
	.zero		1
.L_8:


//--------------------- .nv.constant0._ZN7cutlass13device_kernelINS_4gemm6kernel13GemmUniversalIN4cute5tupleIJiiiiEEENS1_10collective13CollectiveMmaINS1_34MainloopSm90TmaGmmaWarpSpecializedILi16ENS5_IJNS4_1CILi1EEESB_SB_EEENS1_32KernelTmaWarpSpecializedPingpongEEENS5_IJNSA_ILi64EEENSA_ILi160EEENSA_ILi32EEEEEENS_6half_tENS5_IJlSB_lEEESJ_SK_NS4_8TiledMMAINS4_8MMA_AtomIJNS4_4SM904GMMA25MMA_64x32x16_F32F16F16_SSILNSO_5MajorE0ELSQ_0ELNSO_7ScaleInE1ELSR_1EEEEEENS4_6LayoutISC_NS5_IJNSA_ILi0EEESV_SV_EEEEENS5_IJNS4_10UnderscoreESY_SY_EEEEENS4_13SM90_TMA_LOADENS4_14ComposedLayoutINS4_7SwizzleILi2ELi4ELi3EEENS4_18smem_ptr_flag_bitsILi16EEENSU_INS5_IJNSA_ILi8EEESH_EEENS5_IJSH_SB_EEEEEEEvNS4_8identityES11_S1B_vS1C_EENS_8epilogue10collective6detail29Sm90TmaWarpSpecializedAdapterINS1F_15DefaultEpilogueISJ_SK_SK_NS1E_6thread17LinearCombinationISJ_Li1EffLNS1J_9ScaleType4KindE0ELNS_15FloatRoundStyleE2ESJ_EENS1_15EpilogueDefaultEEEEEvvEEEEvNT_6ParamsE --------------------------
	.section	.nv.constant0._ZN7cutlass13device_kernelINS_4gemm6kernel13GemmUniversalIN4cute5tupleIJiiiiEEENS1_10collective13CollectiveMmaINS1_34MainloopSm90TmaGmmaWarpSpecializedILi16ENS5_IJNS4_1CILi1EEESB_SB_EEENS1_32KernelTmaWarpSpecializedPingpongEEENS5_IJNSA_ILi64EEENSA_ILi160EEENSA_ILi32EEEEEENS_6half_tENS5_IJlSB_lEEESJ_SK_NS4_8TiledMMAINS4_8MMA_AtomIJNS4_4SM904GMMA25MMA_64x32x16_F32F16F16_SSILNSO_5MajorE0ELSQ_0ELNSO_7ScaleInE1ELSR_1EEEEEENS4_6LayoutISC_NS5_IJNSA_ILi0EEESV_SV_EEEEENS5_IJNS4_10UnderscoreESY_SY_EEEEENS4_13SM90_TMA_LOADENS4_14ComposedLayoutINS4_7SwizzleILi2ELi4ELi3EEENS4_18smem_ptr_flag_bitsILi16EEENSU_INS5_IJNSA_ILi8EEESH_EEENS5_IJSH_SB_EEEEEEEvNS4_8identityES11_S1B_vS1C_EENS_8epilogue10collective6detail29Sm90TmaWarpSpecializedAdapterINS1F_15DefaultEpilogueISJ_SK_SK_NS1E_6thread17LinearCombinationISJ_Li1EffLNS1J_9ScaleType4KindE0ELNS_15FloatRoundStyleE2ESJ_EENS1_15EpilogueDefaultEEEEEvvEEEEvNT_6ParamsE,"a",@progbits
	.sectionflags	@""
	.align	4
.nv.constant0._ZN7cutlass13device_kernelINS_4gemm6kernel13GemmUniversalIN4cute5tupleIJiiiiEEENS1_10collective13CollectiveMmaINS1_34MainloopSm90TmaGmmaWarpSpecializedILi16ENS5_IJNS4_1CILi1EEESB_SB_EEENS1_32KernelTmaWarpSpecializedPingpongEEENS5_IJNSA_ILi64EEENSA_ILi160EEENSA_ILi32EEEEEENS_6half_tENS5_IJlSB_lEEESJ_SK_NS4_8TiledMMAINS4_8MMA_AtomIJNS4_4SM904GMMA25MMA_64x32x16_F32F16F16_SSILNSO_5MajorE0ELSQ_0ELNSO_7ScaleInE1ELSR_1EEEEEENS4_6LayoutISC_NS5_IJNSA_ILi0EEESV_SV_EEEEENS5_IJNS4_10UnderscoreESY_SY_EEEEENS4_13SM90_TMA_LOADENS4_14ComposedLayoutINS4_7SwizzleILi2ELi4ELi3EEENS4_18smem_ptr_flag_bitsILi16EEENSU_INS5_IJNSA_ILi8EEESH_EEENS5_IJSH_SB_EEEEEEEvNS4_8identityES11_S1B_vS1C_EENS_8epilogue10collective6detail29Sm90TmaWarpSpecializedAdapterINS1F_15DefaultEpilogueISJ_SK_SK_NS1E_6thread17LinearCombinationISJ_Li1EffLNS1J_9ScaleType4KindE0ELNS_15FloatRoundStyleE2ESJ_EENS1_15EpilogueDefaultEEEEEvvEEEEvNT_6ParamsE:
	.zero		1664


//--------------------- SYMBOLS --------------------------

	.type		.nv.reservedSmem.offset0,@object
	.size		.nv.reservedSmem.offset0,0x4
	.type		__assertfail,@function
